//
// Generated by NVIDIA NVVM Compiler
//
// Compiler Build ID: CL-36424714
// Cuda compilation tools, release 13.0, V13.0.88
// Based on NVVM 20.0.0
//

.version 9.0
.target sm_100
.address_size 64

	// .globl	_Z34compute_scaling_factor_cuda_kernelPfPKff

.visible .entry _Z34compute_scaling_factor_cuda_kernelPfPKff(
	.param .u64 .ptr .align 1 _Z34compute_scaling_factor_cuda_kernelPfPKff_param_0,
	.param .u64 .ptr .align 1 _Z34compute_scaling_factor_cuda_kernelPfPKff_param_1,
	.param .f32 _Z34compute_scaling_factor_cuda_kernelPfPKff_param_2
)
{
	.reg .b32 	%f<4>;
	.reg .b64 	%rd<5>;
	.reg .b64 	%fd<6>;

	ld.param.u64 	%rd1, [_Z34compute_scaling_factor_cuda_kernelPfPKff_param_0];
	ld.param.u64 	%rd2, [_Z34compute_scaling_factor_cuda_kernelPfPKff_param_1];
	ld.param.f32 	%f1, [_Z34compute_scaling_factor_cuda_kernelPfPKff_param_2];
	cvta.to.global.u64 	%rd3, %rd1;
	cvta.to.global.u64 	%rd4, %rd2;
	cvt.f64.f32 	%fd1, %f1;
	ld.global.f32 	%f2, [%rd4];
	cvt.f64.f32 	%fd2, %f2;
	add.f64 	%fd3, %fd2, 0d3EB0C6F7A0B5ED8D;
	div.rn.f64 	%fd4, %fd1, %fd3;
	min.f64 	%fd5, %fd4, 0d3FF0000000000000;
	cvt.rn.f32.f64 	%f3, %fd5;
	st.global.f32 	[%rd3], %f3;
	ret;

}
	// .globl	_Z35compute_scaling_factor2_cuda_kernelPfPKfS1_f
.visible .entry _Z35compute_scaling_factor2_cuda_kernelPfPKfS1_f(
	.param .u64 .ptr .align 1 _Z35compute_scaling_factor2_cuda_kernelPfPKfS1_f_param_0,
	.param .u64 .ptr .align 1 _Z35compute_scaling_factor2_cuda_kernelPfPKfS1_f_param_1,
	.param .u64 .ptr .align 1 _Z35compute_scaling_factor2_cuda_kernelPfPKfS1_f_param_2,
	.param .f32 _Z35compute_scaling_factor2_cuda_kernelPfPKfS1_f_param_3
)
{
	.reg .pred 	%p<19>;
	.reg .b32 	%r<23>;
	.reg .b32 	%f<133>;
	.reg .b64 	%rd<7>;
	.reg .b64 	%fd<6>;

	ld.param.u64 	%rd1, [_Z35compute_scaling_factor2_cuda_kernelPfPKfS1_f_param_0];
	ld.param.u64 	%rd3, [_Z35compute_scaling_factor2_cuda_kernelPfPKfS1_f_param_1];
	ld.param.u64 	%rd2, [_Z35compute_scaling_factor2_cuda_kernelPfPKfS1_f_param_2];
	ld.param.f32 	%f13, [_Z35compute_scaling_factor2_cuda_kernelPfPKfS1_f_param_3];
	cvta.to.global.u64 	%rd4, %rd3;
	ld.global.f32 	%f1, [%rd4];
	abs.f32 	%f2, %f1;
	setp.eq.f32 	%p1, %f1, 0f3F800000;
	mov.f32 	%f131, 0f3F800000;
	@%p1 bra 	$L__BB1_5;
	setp.num.f32 	%p2, %f2, %f2;
	@%p2 bra 	$L__BB1_3;
	mov.f32 	%f70, 0f40000000;
	add.rn.f32 	%f131, %f1, %f70;
	bra.uni 	$L__BB1_5;
$L__BB1_3:
	setp.lt.f32 	%p3, %f2, 0f00800000;
	mul.f32 	%f15, %f2, 0f4B800000;
	selp.f32 	%f16, %f15, %f2, %p3;
	mov.b32 	%r1, %f16;
	add.s32 	%r2, %r1, -1060439283;
	and.b32  	%r3, %r2, -8388608;
	sub.s32 	%r4, %r1, %r3;
	mov.b32 	%f17, %r4;
	cvt.rn.f32.s32 	%f18, %r3;
	selp.f32 	%f19, 0fC1C00000, 0f00000000, %p3;
	fma.rn.f32 	%f20, %f18, 0f34000000, %f19;
	add.f32 	%f21, %f17, 0fBF800000;
	add.f32 	%f22, %f17, 0f3F800000;
	rcp.approx.ftz.f32 	%f23, %f22;
	add.f32 	%f24, %f21, %f21;
	mul.f32 	%f25, %f24, %f23;
	mul.f32 	%f26, %f25, %f25;
	neg.f32 	%f27, %f25;
	sub.f32 	%f28, %f21, %f25;
	add.f32 	%f29, %f28, %f28;
	fma.rn.f32 	%f30, %f27, %f21, %f29;
	mul.rn.f32 	%f31, %f23, %f30;
	fma.rn.f32 	%f32, %f26, 0f3A2C32E4, 0f3B52E7DB;
	fma.rn.f32 	%f33, %f32, %f26, 0f3C93BB73;
	fma.rn.f32 	%f34, %f33, %f26, 0f3DF6384F;
	mul.rn.f32 	%f35, %f34, %f26;
	fma.rn.f32 	%f36, %f25, 0f3FB8AA3B, %f20;
	mul.f32 	%f37, %f35, 0f40400000;
	sub.f32 	%f38, %f20, %f36;
	fma.rn.f32 	%f39, %f25, 0f3FB8AA3B, %f38;
	fma.rn.f32 	%f40, %f31, 0f3FB8AA3B, %f39;
	fma.rn.f32 	%f41, %f25, 0f32A55E34, %f40;
	fma.rn.f32 	%f42, %f37, %f31, %f41;
	fma.rn.f32 	%f43, %f35, %f25, %f42;
	add.rn.f32 	%f44, %f36, %f43;
	mov.f32 	%f45, 0f40000000;
	mul.rn.f32 	%f46, %f44, %f45;
	cvt.rni.f32.f32 	%f47, %f46;
	sub.f32 	%f48, %f46, %f47;
	neg.f32 	%f49, %f46;
	fma.rn.f32 	%f50, %f44, 0f40000000, %f49;
	neg.f32 	%f51, %f36;
	add.rn.f32 	%f52, %f44, %f51;
	neg.f32 	%f53, %f52;
	add.rn.f32 	%f54, %f43, %f53;
	fma.rn.f32 	%f55, %f54, 0f40000000, %f50;
	add.f32 	%f56, %f48, %f55;
	setp.gt.f32 	%p4, %f47, 0f00000000;
	selp.b32 	%r5, 0, -2097152000, %p4;
	setp.neu.f32 	%p5, %f1, 0f00000000;
	setp.neu.f32 	%p6, %f2, 0f7F800000;
	setp.lt.f32 	%p7, %f46, 0f00000000;
	selp.f32 	%f57, 0f00000000, 0f7F800000, %p7;
	abs.f32 	%f58, %f46;
	setp.gt.f32 	%p8, %f58, 0f43180000;
	cvt.rzi.s32.f32 	%r6, %f47;
	shl.b32 	%r7, %r6, 23;
	sub.s32 	%r8, %r7, %r5;
	mov.b32 	%f59, %r8;
	add.s32 	%r9, %r5, 2130706432;
	mov.b32 	%f60, %r9;
	fma.rn.f32 	%f61, %f56, 0f391FCB8E, 0f3AAF85ED;
	fma.rn.f32 	%f62, %f61, %f56, 0f3C1D9856;
	fma.rn.f32 	%f63, %f62, %f56, 0f3D6357BB;
	fma.rn.f32 	%f64, %f63, %f56, 0f3E75FDEC;
	fma.rn.f32 	%f65, %f64, %f56, 0f3F317218;
	fma.rn.f32 	%f66, %f65, %f56, 0f3F800000;
	mul.f32 	%f67, %f66, %f60;
	mul.f32 	%f68, %f67, %f59;
	selp.f32 	%f131, %f57, %f68, %p8;
	and.pred  	%p9, %p5, %p6;
	@%p9 bra 	$L__BB1_5;
	add.f32 	%f69, %f1, %f1;
	mov.b32 	%r10, %f69;
	and.b32  	%r11, %r10, 2147483647;
	mov.b32 	%f131, %r11;
$L__BB1_5:
	cvta.to.global.u64 	%rd5, %rd2;
	ld.global.f32 	%f7, [%rd5];
	abs.f32 	%f8, %f7;
	setp.eq.f32 	%p10, %f7, 0f3F800000;
	mov.f32 	%f132, 0f3F800000;
	@%p10 bra 	$L__BB1_10;
	setp.num.f32 	%p11, %f8, %f8;
	@%p11 bra 	$L__BB1_8;
	mov.f32 	%f127, 0f40000000;
	add.rn.f32 	%f132, %f7, %f127;
	bra.uni 	$L__BB1_10;
$L__BB1_8:
	setp.lt.f32 	%p12, %f8, 0f00800000;
	mul.f32 	%f72, %f8, 0f4B800000;
	selp.f32 	%f73, %f72, %f8, %p12;
	mov.b32 	%r12, %f73;
	add.s32 	%r13, %r12, -1060439283;
	and.b32  	%r14, %r13, -8388608;
	sub.s32 	%r15, %r12, %r14;
	mov.b32 	%f74, %r15;
	cvt.rn.f32.s32 	%f75, %r14;
	selp.f32 	%f76, 0fC1C00000, 0f00000000, %p12;
	fma.rn.f32 	%f77, %f75, 0f34000000, %f76;
	add.f32 	%f78, %f74, 0fBF800000;
	add.f32 	%f79, %f74, 0f3F800000;
	rcp.approx.ftz.f32 	%f80, %f79;
	add.f32 	%f81, %f78, %f78;
	mul.f32 	%f82, %f81, %f80;
	mul.f32 	%f83, %f82, %f82;
	neg.f32 	%f84, %f82;
	sub.f32 	%f85, %f78, %f82;
	add.f32 	%f86, %f85, %f85;
	fma.rn.f32 	%f87, %f84, %f78, %f86;
	mul.rn.f32 	%f88, %f80, %f87;
	fma.rn.f32 	%f89, %f83, 0f3A2C32E4, 0f3B52E7DB;
	fma.rn.f32 	%f90, %f89, %f83, 0f3C93BB73;
	fma.rn.f32 	%f91, %f90, %f83, 0f3DF6384F;
	mul.rn.f32 	%f92, %f91, %f83;
	fma.rn.f32 	%f93, %f82, 0f3FB8AA3B, %f77;
	mul.f32 	%f94, %f92, 0f40400000;
	sub.f32 	%f95, %f77, %f93;
	fma.rn.f32 	%f96, %f82, 0f3FB8AA3B, %f95;
	fma.rn.f32 	%f97, %f88, 0f3FB8AA3B, %f96;
	fma.rn.f32 	%f98, %f82, 0f32A55E34, %f97;
	fma.rn.f32 	%f99, %f94, %f88, %f98;
	fma.rn.f32 	%f100, %f92, %f82, %f99;
	add.rn.f32 	%f101, %f93, %f100;
	mov.f32 	%f102, 0f40000000;
	mul.rn.f32 	%f103, %f101, %f102;
	cvt.rni.f32.f32 	%f104, %f103;
	sub.f32 	%f105, %f103, %f104;
	neg.f32 	%f106, %f103;
	fma.rn.f32 	%f107, %f101, 0f40000000, %f106;
	neg.f32 	%f108, %f93;
	add.rn.f32 	%f109, %f101, %f108;
	neg.f32 	%f110, %f109;
	add.rn.f32 	%f111, %f100, %f110;
	fma.rn.f32 	%f112, %f111, 0f40000000, %f107;
	add.f32 	%f113, %f105, %f112;
	setp.gt.f32 	%p13, %f104, 0f00000000;
	selp.b32 	%r16, 0, -2097152000, %p13;
	setp.neu.f32 	%p14, %f7, 0f00000000;
	setp.neu.f32 	%p15, %f8, 0f7F800000;
	setp.lt.f32 	%p16, %f103, 0f00000000;
	selp.f32 	%f114, 0f00000000, 0f7F800000, %p16;
	abs.f32 	%f115, %f103;
	setp.gt.f32 	%p17, %f115, 0f43180000;
	cvt.rzi.s32.f32 	%r17, %f104;
	shl.b32 	%r18, %r17, 23;
	sub.s32 	%r19, %r18, %r16;
	mov.b32 	%f116, %r19;
	add.s32 	%r20, %r16, 2130706432;
	mov.b32 	%f117, %r20;
	fma.rn.f32 	%f118, %f113, 0f391FCB8E, 0f3AAF85ED;
	fma.rn.f32 	%f119, %f118, %f113, 0f3C1D9856;
	fma.rn.f32 	%f120, %f119, %f113, 0f3D6357BB;
	fma.rn.f32 	%f121, %f120, %f113, 0f3E75FDEC;
	fma.rn.f32 	%f122, %f121, %f113, 0f3F317218;
	fma.rn.f32 	%f123, %f122, %f113, 0f3F800000;
	mul.f32 	%f124, %f123, %f117;
	mul.f32 	%f125, %f124, %f116;
	selp.f32 	%f132, %f114, %f125, %p17;
	and.pred  	%p18, %p14, %p15;
	@%p18 bra 	$L__BB1_10;
	add.f32 	%f126, %f7, %f7;
	mov.b32 	%r21, %f126;
	and.b32  	%r22, %r21, 2147483647;
	mov.b32 	%f132, %r22;
$L__BB1_10:
	cvt.f64.f32 	%fd1, %f13;
	cvta.to.global.u64 	%rd6, %rd1;
	add.f32 	%f128, %f131, %f132;
	sqrt.rn.f32 	%f129, %f128;
	cvt.f64.f32 	%fd2, %f129;
	add.f64 	%fd3, %fd2, 0d3EB0C6F7A0B5ED8D;
	div.rn.f64 	%fd4, %fd1, %fd3;
	min.f64 	%fd5, %fd4, 0d3FF0000000000000;
	cvt.rn.f32.f64 	%f130, %fd5;
	st.global.f32 	[%rd6], %f130;
	ret;

}


// ===== COMPILED SASS (sm_100) =====

	.target	sm_100

	.elftype	@"ET_EXEC"


//--------------------- .note.nv.tkinfo           --------------------------
	.section	.note.nv.tkinfo,"",@"SHT_NOTE"
	.sectionflags	@"SHF_NOTE_NV_TKINFO"
	.tkinfo
        /*0018*/ 	.word	0x00000002
        /*0030*/ 	.string	""
        /*0030*/ 	.string	"ptxas"
        /*0030*/ 	.string	"Cuda compilation tools, release 13.0, V13.0.88"
        /*0030*/ 	.string	"Build cuda_13.0.r13.0/compiler.36424714_0"
        /*0030*/ 	.string	"-arch sm_100 -m 64 "



//--------------------- .note.nv.cuinfo           --------------------------
	.section	.note.nv.cuinfo,"",@"SHT_NOTE"
	.sectionflags	@"SHF_NOTE_NV_CUINFO"
        /*0018*/ 	.short	0x0002
        /*001a*/ 	.short	0x0064
        /*001c*/ 	.short	0x0082
	.zero		2


//--------------------- .nv.info                  --------------------------
	.section	.nv.info,"",@"SHT_CUDA_INFO"
	.align	4


	//----- nvinfo : EIATTR_REGCOUNT
	.align		4
        /*0000*/ 	.byte	0x04, 0x2f
        /*0002*/ 	.short	(.L_1 - .L_0)
	.align		4
.L_0:
        /*0004*/ 	.word	index@(_Z34compute_scaling_factor_cuda_kernelPfPKff)
        /*0008*/ 	.word	0x00000018


	//----- nvinfo : EIATTR_FRAME_SIZE
	.align		4
.L_1:
        /*000c*/ 	.byte	0x04, 0x11
        /*000e*/ 	.short	(.L_3 - .L_2)
	.align		4
.L_2:
        /*0010*/ 	.word	index@($__internal_2_$__cuda_sm20_div_rn_f64_full)
        /*0014*/ 	.word	0x00000000


	//----- nvinfo : EIATTR_FRAME_SIZE
	.align		4
.L_3:
        /*0018*/ 	.byte	0x04, 0x11
        /*001a*/ 	.short	(.L_5 - .L_4)
	.align		4
.L_4:
        /*001c*/ 	.word	index@(_Z34compute_scaling_factor_cuda_kernelPfPKff)
        /*0020*/ 	.word	0x00000000


	//----- nvinfo : EIATTR_REGCOUNT
	.align		4
.L_5:
        /*0024*/ 	.byte	0x04, 0x2f
        /*0026*/ 	.short	(.L_7 - .L_6)
	.align		4
.L_6:
        /*0028*/ 	.word	index@(_Z35compute_scaling_factor2_cuda_kernelPfPKfS1_f)
        /*002c*/ 	.word	0x00000018


	//----- nvinfo : EIATTR_FRAME_SIZE
	.align		4
.L_7:
        /*0030*/ 	.byte	0x04, 0x11
        /*0032*/ 	.short	(.L_9 - .L_8)
	.align		4
.L_8:
        /*0034*/ 	.word	index@($__internal_1_$__cuda_sm20_sqrt_rn_f32_slowpath)
        /*0038*/ 	.word	0x00000000


	//----- nvinfo : EIATTR_FRAME_SIZE
	.align		4
.L_9:
        /*003c*/ 	.byte	0x04, 0x11
        /*003e*/ 	.short	(.L_11 - .L_10)
	.align		4
.L_10:
        /*0040*/ 	.word	index@($__internal_0_$__cuda_sm20_div_rn_f64_full)
        /*0044*/ 	.word	0x00000000


	//----- nvinfo : EIATTR_FRAME_SIZE
	.align		4
.L_11:
        /*0048*/ 	.byte	0x04, 0x11
        /*004a*/ 	.short	(.L_13 - .L_12)
	.align		4
.L_12:
        /*004c*/ 	.word	index@(_Z35compute_scaling_factor2_cuda_kernelPfPKfS1_f)
        /*0050*/ 	.word	0x00000000


	//----- nvinfo : EIATTR_MIN_STACK_SIZE
	.align		4
.L_13:
        /*0054*/ 	.byte	0x04, 0x12
        /*0056*/ 	.short	(.L_15 - .L_14)
	.align		4
.L_14:
        /*0058*/ 	.word	index@(_Z35compute_scaling_factor2_cuda_kernelPfPKfS1_f)
        /*005c*/ 	.word	0x00000000


	//----- nvinfo : EIATTR_MIN_STACK_SIZE
	.align		4
.L_15:
        /*0060*/ 	.byte	0x04, 0x12
        /*0062*/ 	.short	(.L_17 - .L_16)
	.align		4
.L_16:
        /*0064*/ 	.word	index@(_Z34compute_scaling_factor_cuda_kernelPfPKff)
        /*0068*/ 	.word	0x00000000
.L_17:


//--------------------- .nv.compat                --------------------------
	.section	.nv.compat,"",@"SHT_CUDA_COMPAT_INFO"
	.align	4
        /*0000*/ 	.byte	0x02, 0x09, 0x00, 0x00, 0x02, 0x02, 0x01, 0x00, 0x02, 0x05, 0x05, 0x00, 0x03, 0x07, 0x01, 0x01
        /*0010*/ 	.byte	0x02, 0x03, 0x00, 0x00, 0x02, 0x06, 0x01, 0x00, 0x04, 0x0b, 0x08, 0x00, 0x01, 0x00, 0x00, 0x00
        /*0020*/ 	.byte	0x00, 0x00, 0x00, 0x00


//--------------------- .nv.info._Z35compute_scaling_factor2_cuda_kernelPfPKfS1_f --------------------------
	.section	.nv.info._Z35compute_scaling_factor2_cuda_kernelPfPKfS1_f,"",@"SHT_CUDA_INFO"
	.sectionflags	@""
	.align	4


	//----- nvinfo : EIATTR_CUDA_API_VERSION
	.align		4
        /*0000*/ 	.byte	0x04, 0x37
        /*0002*/ 	.short	(.L_19 - .L_18)
.L_18:
        /*0004*/ 	.word	0x00000082


	//----- nvinfo : EIATTR_KPARAM_INFO
	.align		4
.L_19:
        /*0008*/ 	.byte	0x04, 0x17
        /*000a*/ 	.short	(.L_21 - .L_20)
.L_20:
        /*000c*/ 	.word	0x00000000
        /*0010*/ 	.short	0x0003
        /*0012*/ 	.short	0x0018
        /*0014*/ 	.byte	0x00, 0xf0, 0x11, 0x00


	//----- nvinfo : EIATTR_KPARAM_INFO
	.align		4
.L_21:
        /*0018*/ 	.byte	0x04, 0x17
        /*001a*/ 	.short	(.L_23 - .L_22)
.L_22:
        /*001c*/ 	.word	0x00000000
        /*0020*/ 	.short	0x0002
        /*0022*/ 	.short	0x0010
        /*0024*/ 	.byte	0x00, 0xf5, 0x21, 0x00


	//----- nvinfo : EIATTR_KPARAM_INFO
	.align		4
.L_23:
        /*0028*/ 	.byte	0x04, 0x17
        /*002a*/ 	.short	(.L_25 - .L_24)
.L_24:
        /*002c*/ 	.word	0x00000000
        /*0030*/ 	.short	0x0001
        /*0032*/ 	.short	0x0008
        /*0034*/ 	.byte	0x00, 0xf5, 0x21, 0x00


	//----- nvinfo : EIATTR_KPARAM_INFO
	.align		4
.L_25:
        /*0038*/ 	.byte	0x04, 0x17
        /*003a*/ 	.short	(.L_27 - .L_26)
.L_26:
        /*003c*/ 	.word	0x00000000
        /*0040*/ 	.short	0x0000
        /*0042*/ 	.short	0x0000
        /*0044*/ 	.byte	0x00, 0xf5, 0x21, 0x00


	//----- nvinfo : EIATTR_SPARSE_MMA_MASK
	.align		4
.L_27:
        /*0048*/ 	.byte	0x03, 0x50
        /*004a*/ 	.short	0x0000


	//----- nvinfo : EIATTR_MAXREG_COUNT
	.align		4
        /*004c*/ 	.byte	0x03, 0x1b
        /*004e*/ 	.short	0x00ff


	//----- nvinfo : EIATTR_MERCURY_ISA_VERSION
	.align		4
        /*0050*/ 	.byte	0x03, 0x5f
        /*0052*/ 	.short	0x0101


	//----- nvinfo : EIATTR_VRC_CTA_INIT_COUNT
	.align		4
        /*0054*/ 	.byte	0x02, 0x4a
	.zero		1
	.zero		1


	//----- nvinfo : EIATTR_EXIT_INSTR_OFFSETS
	.align		4
        /*0058*/ 	.byte	0x04, 0x1c
        /*005a*/ 	.short	(.L_29 - .L_28)


	//   ....[0]....
.L_28:
        /*005c*/ 	.word	0x00000bc0


	//----- nvinfo : EIATTR_CRS_STACK_SIZE
	.align		4
.L_29:
        /*0060*/ 	.byte	0x04, 0x1e
        /*0062*/ 	.short	(.L_31 - .L_30)
.L_30:
        /*0064*/ 	.word	0x00000000


	//----- nvinfo : EIATTR_CBANK_PARAM_SIZE
	.align		4
.L_31:
        /*0068*/ 	.byte	0x03, 0x19
        /*006a*/ 	.short	0x001c


	//----- nvinfo : EIATTR_PARAM_CBANK
	.align		4
        /*006c*/ 	.byte	0x04, 0x0a
        /*006e*/ 	.short	(.L_33 - .L_32)
	.align		4
.L_32:
        /*0070*/ 	.word	index@(.nv.constant0._Z35compute_scaling_factor2_cuda_kernelPfPKfS1_f)
        /*0074*/ 	.short	0x0380
        /*0076*/ 	.short	0x001c


	//----- nvinfo : EIATTR_SW_WAR
	.align		4
.L_33:
        /*0078*/ 	.byte	0x04, 0x36
        /*007a*/ 	.short	(.L_35 - .L_34)
.L_34:
        /*007c*/ 	.word	0x00000008
.L_35:


//--------------------- .nv.info._Z34compute_scaling_factor_cuda_kernelPfPKff --------------------------
	.section	.nv.info._Z34compute_scaling_factor_cuda_kernelPfPKff,"",@"SHT_CUDA_INFO"
	.sectionflags	@""
	.align	4


	//----- nvinfo : EIATTR_CUDA_API_VERSION
	.align		4
        /*0000*/ 	.byte	0x04, 0x37
        /*0002*/ 	.short	(.L_37 - .L_36)
.L_36:
        /*0004*/ 	.word	0x00000082


	//----- nvinfo : EIATTR_KPARAM_INFO
	.align		4
.L_37:
        /*0008*/ 	.byte	0x04, 0x17
        /*000a*/ 	.short	(.L_39 - .L_38)
.L_38:
        /*000c*/ 	.word	0x00000000
        /*0010*/ 	.short	0x0002
        /*0012*/ 	.short	0x0010
        /*0014*/ 	.byte	0x00, 0xf0, 0x11, 0x00


	//----- nvinfo : EIATTR_KPARAM_INFO
	.align		4
.L_39:
        /*0018*/ 	.byte	0x04, 0x17
        /*001a*/ 	.short	(.L_41 - .L_40)
.L_40:
        /*001c*/ 	.word	0x00000000
        /*0020*/ 	.short	0x0001
        /*0022*/ 	.short	0x0008
        /*0024*/ 	.byte	0x00, 0xf5, 0x21, 0x00


	//----- nvinfo : EIATTR_KPARAM_INFO
	.align		4
.L_41:
        /*0028*/ 	.byte	0x04, 0x17
        /*002a*/ 	.short	(.L_43 - .L_42)
.L_42:
        /*002c*/ 	.word	0x00000000
        /*0030*/ 	.short	0x0000
        /*0032*/ 	.short	0x0000
        /*0034*/ 	.byte	0x00, 0xf5, 0x21, 0x00


	//----- nvinfo : EIATTR_SPARSE_MMA_MASK
	.align		4
.L_43:
        /*0038*/ 	.byte	0x03, 0x50
        /*003a*/ 	.short	0x0000


	//----- nvinfo : EIATTR_MAXREG_COUNT
	.align		4
        /*003c*/ 	.byte	0x03, 0x1b
        /*003e*/ 	.short	0x00ff


	//----- nvinfo : EIATTR_MERCURY_ISA_VERSION
	.align		4
        /*0040*/ 	.byte	0x03, 0x5f
        /*0042*/ 	.short	0x0101


	//----- nvinfo : EIATTR_VRC_CTA_INIT_COUNT
	.align		4
        /*0044*/ 	.byte	0x02, 0x4a
	.zero		1
	.zero		1


	//----- nvinfo : EIATTR_EXIT_INSTR_OFFSETS
	.align		4
        /*0048*/ 	.byte	0x04, 0x1c
        /*004a*/ 	.short	(.L_45 - .L_44)


	//   ....[0]....
.L_44:
        /*004c*/ 	.word	0x00000260


	//----- nvinfo : EIATTR_CRS_STACK_SIZE
	.align		4
.L_45:
        /*0050*/ 	.byte	0x04, 0x1e
        /*0052*/ 	.short	(.L_47 - .L_46)
.L_46:
        /*0054*/ 	.word	0x00000000


	//----- nvinfo : EIATTR_CBANK_PARAM_SIZE
	.align		4
.L_47:
        /*0058*/ 	.byte	0x03, 0x19
        /*005a*/ 	.short	0x0014


	//----- nvinfo : EIATTR_PARAM_CBANK
	.align		4
        /*005c*/ 	.byte	0x04, 0x0a
        /*005e*/ 	.short	(.L_49 - .L_48)
	.align		4
.L_48:
        /*0060*/ 	.word	index@(.nv.constant0._Z34compute_scaling_factor_cuda_kernelPfPKff)
        /*0064*/ 	.short	0x0380
        /*0066*/ 	.short	0x0014


	//----- nvinfo : EIATTR_SW_WAR
	.align		4
.L_49:
        /*0068*/ 	.byte	0x04, 0x36
        /*006a*/ 	.short	(.L_51 - .L_50)
.L_50:
        /*006c*/ 	.word	0x00000008
.L_51:


//--------------------- .nv.callgraph             --------------------------
	.section	.nv.callgraph,"",@"SHT_CUDA_CALLGRAPH"
	.align	4
	.sectionentsize	8
	.align		4
        /*0000*/ 	.word	0x00000000
	.align		4
        /*0004*/ 	.word	0xffffffff
	.align		4
        /*0008*/ 	.word	0x00000000
	.align		4
        /*000c*/ 	.word	0xfffffffe
	.align		4
        /*0010*/ 	.word	0x00000000
	.align		4
        /*0014*/ 	.word	0xfffffffd
	.align		4
        /*0018*/ 	.word	0x00000000
	.align		4
        /*001c*/ 	.word	0xfffffffc


//--------------------- .text._Z35compute_scaling_factor2_cuda_kernelPfPKfS1_f --------------------------
	.section	.text._Z35compute_scaling_factor2_cuda_kernelPfPKfS1_f,"ax",@progbits
	.align	128
        .global         _Z35compute_scaling_factor2_cuda_kernelPfPKfS1_f
        .type           _Z35compute_scaling_factor2_cuda_kernelPfPKfS1_f,@function
        .size           _Z35compute_scaling_factor2_cuda_kernelPfPKfS1_f,(.L_x_20 - _Z35compute_scaling_factor2_cuda_kernelPfPKfS1_f)
        .other          _Z35compute_scaling_factor2_cuda_kernelPfPKfS1_f,@"STO_CUDA_ENTRY STV_DEFAULT"
_Z35compute_scaling_factor2_cuda_kernelPfPKfS1_f:
.text._Z35compute_scaling_factor2_cuda_kernelPfPKfS1_f:
[----:B------:R-:W-:Y:S08]  /*0000*/  LDC R1, c[0x0][0x37c] ;  /* 0x0000df00ff017b82 */ /* 0x000ff00000000800 */
[----:B------:R-:W0:Y:S01]  /*0010*/  LDC.64 R4, c[0x0][0x388] ;  /* 0x0000e200ff047b82 */ /* 0x000e220000000a00 */
[----:B------:R-:W0:Y:S01]  /*0020*/  LDCU.64 UR4, c[0x0][0x358] ;  /* 0x00006b00ff0477ac */ /* 0x000e220008000a00 */
[----:B------:R-:W1:Y:S06]  /*0030*/  LDCU UR6, c[0x0][0x398] ;  /* 0x00007300ff0677ac */ /* 0x000e6c0008000800 */
[----:B------:R-:W2:Y:S01]  /*0040*/  LDC.64 R6, c[0x0][0x390] ;  /* 0x0000e400ff067b82 */ /* 0x000ea20000000a00 */
[----:B0-----:R-:W3:Y:S04]  /*0050*/  LDG.E R0, desc[UR4][R4.64] ;  /* 0x0000000404007981 */ /* 0x001ee8000c1e1900 */
[----:B--2---:R-:W2:Y:S01]  /*0060*/  LDG.E R2, desc[UR4][R6.64] ;  /* 0x0000000406027981 */ /* 0x004ea2000c1e1900 */
[----:B------:R-:W-:Y:S01]  /*0070*/  HFMA2 R3, -RZ, RZ, 1.875, 0 ;  /* 0x3f800000ff037431 */ /* 0x000fe200000001ff */
[----:B---3--:R-:W-:-:S02]  /*0080*/  FSETP.NEU.AND P0, PT, R0, 1, PT ;  /* 0x3f8000000000780b */ /* 0x008fc40003f0d000 */
[----:B--2---:R-:W-:-:S11]  /*0090*/  FSETP.NEU.AND P1, PT, R2, 1, PT ;  /* 0x3f8000000200780b */ /* 0x004fd60003f2d000 */
[----:B-1----:R-:W-:Y:S05]  /*00a0*/  @!P0 BRA `(.L_x_0) ;  /* 0x0000000400048947 */ /* 0x002fea0003800000 */
[----:B------:R-:W-:-:S13]  /*00b0*/  FSETP.NAN.AND P0, PT, |R0|, |R0|, PT ;  /* 0x400000000000720b */ /* 0x000fda0003f08200 */
[----:B------:R-:W-:Y:S01]  /*00c0*/  @P0 FADD R3, R0, 2 ;  /* 0x4000000000030421 */ /* 0x000fe20000000000 */
[----:B------:R-:W-:Y:S06]  /*00d0*/  @P0 BRA `(.L_x_0) ;  /* 0x0000000000f80947 */ /* 0x000fec0003800000 */
[C---:B------:R-:W-:Y:S01]  /*00e0*/  FMUL R3, |R0|.reuse, 16777216 ;  /* 0x4b80000000037820 */ /* 0x040fe20000400200 */
[----:B------:R-:W-:Y:S01]  /*00f0*/  FSETP.GEU.AND P0, PT, |R0|, 1.175494350822287508e-38, PT ;  /* 0x008000000000780b */ /* 0x000fe20003f0e200 */
[----:B------:R-:W-:-:S03]  /*0100*/  IMAD.MOV.U32 R9, RZ, RZ, 0x3a2c32e4 ;  /* 0x3a2c32e4ff097424 */ /* 0x000fc600078e00ff */
[----:B------:R-:W-:-:S05]  /*0110*/  FSEL R3, R3, |R0|, !P0 ;  /* 0x4000000003037208 */ /* 0x000fca0004000000 */
[----:B------:R-:W-:-:S05]  /*0120*/  VIADD R4, R3, 0xc0cafb0d ;  /* 0xc0cafb0d03047836 */ /* 0x000fca0000000000 */
[----:B------:R-:W-:-:S04]  /*0130*/  LOP3.LUT R4, R4, 0xff800000, RZ, 0xc0, !PT ;  /* 0xff80000004047812 */ /* 0x000fc800078ec0ff */
[-C--:B------:R-:W-:Y:S02]  /*0140*/  IADD3 R3, PT, PT, R3, -R4.reuse, RZ ;  /* 0x8000000403037210 */ /* 0x080fe40007ffe0ff */
[----:B------:R-:W-:-:S03]  /*0150*/  I2FP.F32.S32 R4, R4 ;  /* 0x0000000400047245 */ /* 0x000fc60000201400 */
[C---:B------:R-:W-:Y:S01]  /*0160*/  FADD R6, R3.reuse, 1 ;  /* 0x3f80000003067421 */ /* 0x040fe20000000000 */
[----:B------:R-:W-:Y:S01]  /*0170*/  FADD R5, R3, -1 ;  /* 0xbf80000003057421 */ /* 0x000fe20000000000 */
[----:B------:R-:W-:Y:S02]  /*0180*/  FSEL R3, RZ, -24, P0 ;  /* 0xc1c00000ff037808 */ /* 0x000fe40000000000 */
[----:B------:R-:W-:Y:S01]  /*0190*/  FSETP.NEU.AND P0, PT, |R0|, +INF , PT ;  /* 0x7f8000000000780b */ /* 0x000fe20003f0d200 */
[----:B------:R-:W-:Y:S01]  /*01a0*/  FADD R7, R5, R5 ;  /* 0x0000000505077221 */ /* 0x000fe20000000000 */
[----:B------:R-:W0:Y:S01]  /*01b0*/  MUFU.RCP R6, R6 ;  /* 0x0000000600067308 */ /* 0x000e220000001000 */
[----:B------:R-:W-:Y:S01]  /*01c0*/  FFMA R3, R4, 1.1920928955078125e-07, R3 ;  /* 0x3400000004037823 */ /* 0x000fe20000000003 */
[----:B------:R-:W-:-:S13]  /*01d0*/  FSETP.NEU.AND P0, PT, R0, RZ, P0 ;  /* 0x000000ff0000720b */ /* 0x000fda000070d000 */
[----:B------:R-:W-:Y:S01]  /*01e0*/  @!P0 FADD R0, R0, R0 ;  /* 0x0000000000008221 */ /* 0x000fe20000000000 */
[----:B0-----:R-:W-:-:S04]  /*01f0*/  FMUL R8, R6, R7 ;  /* 0x0000000706087220 */ /* 0x001fc80000400000 */
[----:B------:R-:W-:Y:S01]  /*0200*/  FADD R7, R5, -R8 ;  /* 0x8000000805077221 */ /* 0x000fe20000000000 */
[CC--:B------:R-:W-:Y:S01]  /*0210*/  FMUL R4, R8.reuse, R8.reuse ;  /* 0x0000000808047220 */ /* 0x0c0fe20000400000 */
[----:B------:R-:W-:Y:S02]  /*0220*/  FFMA R12, R8, 1.4426950216293334961, R3 ;  /* 0x3fb8aa3b080c7823 */ /* 0x000fe40000000003 */
[----:B------:R-:W-:Y:S01]  /*0230*/  FADD R10, R7, R7 ;  /* 0x00000007070a7221 */ /* 0x000fe20000000000 */
[C---:B------:R-:W-:Y:S01]  /*0240*/  FFMA R7, R4.reuse, R9, 0.0032181653659790754318 ;  /* 0x3b52e7db04077423 */ /* 0x040fe20000000009 */
[----:B------:R-:W-:Y:S02]  /*0250*/  FADD R3, R3, -R12 ;  /* 0x8000000c03037221 */ /* 0x000fe40000000000 */
[----:B------:R-:W-:Y:S01]  /*0260*/  FFMA R5, R5, -R8, R10 ;  /* 0x8000000805057223 */ /* 0x000fe2000000000a */
[----:B------:R-:W-:Y:S01]  /*0270*/  FFMA R7, R4, R7, 0.018033718690276145935 ;  /* 0x3c93bb7304077423 */ /* 0x000fe20000000007 */
[----:B------:R-:W-:-:S02]  /*0280*/  FFMA R10, R8, 1.4426950216293334961, R3 ;  /* 0x3fb8aa3b080a7823 */ /* 0x000fc40000000003 */
[----:B------:R-:W-:Y:S01]  /*0290*/  FMUL R5, R6, R5 ;  /* 0x0000000506057220 */ /* 0x000fe20000400000 */
[----:B------:R-:W-:-:S03]  /*02a0*/  FFMA R7, R4, R7, 0.12022458761930465698 ;  /* 0x3df6384f04077423 */ /* 0x000fc60000000007 */
[----:B------:R-:W-:Y:S01]  /*02b0*/  FFMA R3, R5, 1.4426950216293334961, R10 ;  /* 0x3fb8aa3b05037823 */ /* 0x000fe2000000000a */
[----:B------:R-:W-:-:S03]  /*02c0*/  FMUL R7, R4, R7 ;  /* 0x0000000704077220 */ /* 0x000fc60000400000 */
[----:B------:R-:W-:Y:S01]  /*02d0*/  FFMA R6, R8, 1.9251366722983220825e-08, R3 ;  /* 0x32a55e3408067823 */ /* 0x000fe20000000003 */
[----:B------:R-:W-:-:S04]  /*02e0*/  FMUL R4, R7, 3 ;  /* 0x4040000007047820 */ /* 0x000fc80000400000 */
[----:B------:R-:W-:Y:S01]  /*02f0*/  FFMA R4, R5, R4, R6 ;  /* 0x0000000405047223 */ /* 0x000fe20000000006 */
[----:B------:R-:W-:-:S03]  /*0300*/  MOV R6, 0x391fcb8e ;  /* 0x391fcb8e00067802 */ /* 0x000fc60000000f00 */
[----:B------:R-:W-:-:S04]  /*0310*/  FFMA R7, R8, R7, R4 ;  /* 0x0000000708077223 */ /* 0x000fc80000000004 */
[----:B------:R-:W-:-:S04]  /*0320*/  FADD R3, R12, R7 ;  /* 0x000000070c037221 */ /* 0x000fc80000000000 */
[----:B------:R-:W-:Y:S01]  /*0330*/  FMUL R4, R3, 2 ;  /* 0x4000000003047820 */ /* 0x000fe20000400000 */
[----:B------:R-:W-:-:S03]  /*0340*/  FADD R12, -R12, R3 ;  /* 0x000000030c0c7221 */ /* 0x000fc60000000100 */
[----:B------:R-:W0:Y:S01]  /*0350*/  FRND R5, R4 ;  /* 0x0000000400057307 */ /* 0x000e220000201000 */
[----:B------:R-:W-:Y:S01]  /*0360*/  FADD R12, R7, -R12 ;  /* 0x8000000c070c7221 */ /* 0x000fe20000000000 */
[----:B------:R-:W-:Y:S01]  /*0370*/  FFMA R3, R3, 2, -R4 ;  /* 0x4000000003037823 */ /* 0x000fe20000000804 */
[----:B------:R-:W-:-:S03]  /*0380*/  FSETP.GT.AND P3, PT, |R4|, 152, PT ;  /* 0x431800000400780b */ /* 0x000fc60003f64200 */
[----:B------:R-:W-:Y:S01]  /*0390*/  FFMA R12, R12, 2, R3 ;  /* 0x400000000c0c7823 */ /* 0x000fe20000000003 */
[----:B0-----:R-:W-:Y:S01]  /*03a0*/  FADD R3, R4, -R5 ;  /* 0x8000000504037221 */ /* 0x001fe20000000000 */
[----:B------:R-:W-:-:S03]  /*03b0*/  FSETP.GT.AND P2, PT, R5, RZ, PT ;  /* 0x000000ff0500720b */ /* 0x000fc60003f44000 */
[----:B------:R-:W-:Y:S01]  /*03c0*/  FADD R3, R3, R12 ;  /* 0x0000000c03037221 */ /* 0x000fe20000000000 */
[----:B------:R-:W-:Y:S02]  /*03d0*/  SEL R5, RZ, 0x83000000, P2 ;  /* 0x83000000ff057807 */ /* 0x000fe40001000000 */
[----:B------:R-:W-:Y:S01]  /*03e0*/  FSETP.GEU.AND P2, PT, R4, RZ, PT ;  /* 0x000000ff0400720b */ /* 0x000fe20003f4e000 */
[----:B------:R-:W-:Y:S02]  /*03f0*/  FFMA R6, R3, R6, 0.0013391353422775864601 ;  /* 0x3aaf85ed03067423 */ /* 0x000fe40000000006 */
[----:B------:R-:W-:Y:S02]  /*0400*/  VIADD R7, R5, 0x7f000000 ;  /* 0x7f00000005077836 */ /* 0x000fe40000000000 */
[C---:B------:R-:W-:Y:S02]  /*0410*/  FFMA R8, R3.reuse, R6, 0.0096188392490148544312 ;  /* 0x3c1d985603087423 */ /* 0x040fe40000000006 */
[----:B------:R-:W0:Y:S02]  /*0420*/  F2I.NTZ R6, R4 ;  /* 0x0000000400067305 */ /* 0x000e240000203100 */
[----:B------:R-:W-:-:S04]  /*0430*/  FFMA R8, R3, R8, 0.055503588169813156128 ;  /* 0x3d6357bb03087423 */ /* 0x000fc80000000008 */
[----:B------:R-:W-:-:S04]  /*0440*/  FFMA R8, R3, R8, 0.24022644758224487305 ;  /* 0x3e75fdec03087423 */ /* 0x000fc80000000008 */
[----:B------:R-:W-:-:S04]  /*0450*/  FFMA R8, R3, R8, 0.69314718246459960938 ;  /* 0x3f31721803087423 */ /* 0x000fc80000000008 */
[----:B------:R-:W-:Y:S01]  /*0460*/  FFMA R8, R3, R8, 1 ;  /* 0x3f80000003087423 */ /* 0x000fe20000000008 */
[----:B0-----:R-:W-:Y:S02]  /*0470*/  LEA R6, R6, -R5, 0x17 ;  /* 0x8000000506067211 */ /* 0x001fe400078eb8ff */
[----:B------:R-:W-:Y:S01]  /*0480*/  FSEL R3, RZ, +INF , !P2 ;  /* 0x7f800000ff037808 */ /* 0x000fe20005000000 */
[----:B------:R-:W-:-:S04]  /*0490*/  FMUL R7, R7, R8 ;  /* 0x0000000807077220 */ /* 0x000fc80000400000 */
[----:B------:R-:W-:Y:S01]  /*04a0*/  @!P3 FMUL R3, R6, R7 ;  /* 0x000000070603b220 */ /* 0x000fe20000400000 */
[----:B------:R-:W-:-:S07]  /*04b0*/  @!P0 LOP3.LUT R3, R0, 0x7fffffff, RZ, 0xc0, !PT ;  /* 0x7fffffff00038812 */ /* 0x000fce00078ec0ff */
.L_x_0:
[----:B------:R-:W-:Y:S01]  /*04c0*/  IMAD.MOV.U32 R0, RZ, RZ, 0x3f800000 ;  /* 0x3f800000ff007424 */ /* 0x000fe200078e00ff */
[----:B------:R-:W-:Y:S06]  /*04d0*/  @!P1 BRA `(.L_x_1) ;  /* 0x0000000400049947 */ /* 0x000fec0003800000 */
[----:B------:R-:W-:-:S13]  /*04e0*/  FSETP.NAN.AND P0, PT, |R2|, |R2|, PT ;  /* 0x400000020200720b */ /* 0x000fda0003f08200 */
[----:B------:R-:W-:Y:S01]  /*04f0*/  @P0 FADD R0, R2, 2 ;  /* 0x4000000002000421 */ /* 0x000fe20000000000 */
[----:B------:R-:W-:Y:S06]  /*0500*/  @P0 BRA `(.L_x_1) ;  /* 0x0000000000f80947 */ /* 0x000fec0003800000 */
[C---:B------:R-:W-:Y:S01]  /*0510*/  FMUL R5, |R2|.reuse, 16777216 ;  /* 0x4b80000002057820 */ /* 0x040fe20000400200 */
[----:B------:R-:W-:Y:S01]  /*0520*/  FSETP.GEU.AND P0, PT, |R2|, 1.175494350822287508e-38, PT ;  /* 0x008000000200780b */ /* 0x000fe20003f0e200 */
[----:B------:R-:W-:-:S03]  /*0530*/  HFMA2 R10, -RZ, RZ, 0.771484375, 0.21533203125 ;  /* 0x3a2c32e4ff0a7431 */ /* 0x000fc600000001ff */
[----:B------:R-:W-:-:S04]  /*0540*/  FSEL R5, R5, |R2|, !P0 ;  /* 0x4000000205057208 */ /* 0x000fc80004000000 */
[----:B------:R-:W-:-:S04]  /*0550*/  IADD3 R0, PT, PT, R5, -0x3f3504f3, RZ ;  /* 0xc0cafb0d05007810 */ /* 0x000fc80007ffe0ff */
[----:B------:R-:W-:-:S05]  /*0560*/  LOP3.LUT R0, R0, 0xff800000, RZ, 0xc0, !PT ;  /* 0xff80000000007812 */ /* 0x000fca00078ec0ff */
[----:B------:R-:W-:Y:S01]  /*0570*/  IMAD.IADD R5, R5, 0x1, -R0 ;  /* 0x0000000105057824 */ /* 0x000fe200078e0a00 */
        /* <DEDUP_REMOVED lines=26> */
[----:B------:R-:W-:-:S04]  /*0720*/  FFMA R9, R9, R0, R4 ;  /* 0x0000000009097223 */ /* 0x000fc80000000004 */
[----:B------:R-:W-:Y:S01]  /*0730*/  FFMA R8, R7, R8, R9 ;  /* 0x0000000807087223 */ /* 0x000fe20000000009 */
[----:B------:R-:W-:-:S03]  /*0740*/  MOV R7, 0x391fcb8e ;  /* 0x391fcb8e00077802 */ /* 0x000fc60000000f00 */
        /* <DEDUP_REMOVED lines=26> */
.L_x_1:
[----:B------:R-:W-:Y:S01]  /*08f0*/  FADD R3, R0, R3 ;  /* 0x0000000300037221 */ /* 0x000fe20000000000 */
[----:B------:R-:W0:Y:S04]  /*0900*/  F2F.F64.F32 R4, UR6 ;  /* 0x0000000600047d10 */ /* 0x000e280008201800 */
[----:B------:R-:W-:-:S04]  /*0910*/  IADD3 R0, PT, PT, R3, -0xd000000, RZ ;  /* 0xf300000003007810 */ /* 0x000fc80007ffe0ff */
[----:B------:R-:W-:Y:S01]  /*0920*/  ISETP.GT.U32.AND P0, PT, R0, 0x727fffff, PT ;  /* 0x727fffff0000780c */ /* 0x000fe20003f04070 */
[----:B------:R1:W2:-:S12]  /*0930*/  MUFU.RSQ R2, R3 ;  /* 0x0000000300027308 */ /* 0x0002980000001400 */
[----:B01----:R-:W-:Y:S05]  /*0940*/  @!P0 BRA `(.L_x_2) ;  /* 0x00000000000c8947 */ /* 0x003fea0003800000 */
[----:B------:R-:W-:-:S07]  /*0950*/  MOV R6, 0x970 ;  /* 0x0000097000067802 */ /* 0x000fce0000000f00 */
[----:B--2---:R-:W-:Y:S05]  /*0960*/  CALL.REL.NOINC `($__internal_1_$__cuda_sm20_sqrt_rn_f32_slowpath) ;  /* 0x0000000800007944 */ /* 0x004fea0003c00000 */
[----:B------:R-:W-:Y:S05]  /*0970*/  BRA `(.L_x_3) ;  /* 0x0000000000107947 */ /* 0x000fea0003800000 */
.L_x_2:
[----:B--2---:R-:W-:Y:S01]  /*0980*/  FMUL.FTZ R0, R3, R2 ;  /* 0x0000000203007220 */ /* 0x004fe20000410000 */
[----:B------:R-:W-:-:S03]  /*0990*/  FMUL.FTZ R2, R2, 0.5 ;  /* 0x3f00000002027820 */ /* 0x000fc60000410000 */
[----:B------:R-:W-:-:S04]  /*09a0*/  FFMA R3, -R0, R0, R3 ;  /* 0x0000000000037223 */ /* 0x000fc80000000103 */
[----:B------:R-:W-:-:S07]  /*09b0*/  FFMA R0, R3, R2, R0 ;  /* 0x0000000203007223 */ /* 0x000fce0000000000 */
.L_x_3:
[----:B------:R-:W0:Y:S01]  /*09c0*/  F2F.F64.F32 R6, R0 ;  /* 0x0000000000067310 */ /* 0x000e220000201800 */
[----:B------:R-:W-:Y:S01]  /*09d0*/  UMOV UR6, 0xa0b5ed8d ;  /* 0xa0b5ed8d00067882 */ /* 0x000fe20000000000 */
[----:B------:R-:W-:Y:S01]  /*09e0*/  UMOV UR7, 0x3eb0c6f7 ;  /* 0x3eb0c6f700077882 */ /* 0x000fe20000000000 */
[----:B------:R-:W-:Y:S01]  /*09f0*/  IMAD.MOV.U32 R2, RZ, RZ, 0x1 ;  /* 0x00000001ff027424 */ /* 0x000fe200078e00ff */
[----:B------:R-:W-:Y:S01]  /*0a00*/  FSETP.GEU.AND P1, PT, |R5|, 6.5827683646048100446e-37, PT ;  /* 0x036000000500780b */ /* 0x000fe20003f2e200 */
[----:B0-----:R-:W-:-:S06]  /*0a10*/  DADD R6, R6, UR6 ;  /* 0x0000000606067e29 */ /* 0x001fcc0008000000 */
[----:B------:R-:W0:Y:S02]  /*0a20*/  MUFU.RCP64H R3, R7 ;  /* 0x0000000700037308 */ /* 0x000e240000001800 */
[----:B0-----:R-:W-:-:S08]  /*0a30*/  DFMA R8, -R6, R2, 1 ;  /* 0x3ff000000608742b */ /* 0x001fd00000000102 */
[----:B------:R-:W-:-:S08]  /*0a40*/  DFMA R8, R8, R8, R8 ;  /* 0x000000080808722b */ /* 0x000fd00000000008 */
[----:B------:R-:W-:-:S08]  /*0a50*/  DFMA R8, R2, R8, R2 ;  /* 0x000000080208722b */ /* 0x000fd00000000002 */
[----:B------:R-:W-:-:S08]  /*0a60*/  DFMA R2, -R6, R8, 1 ;  /* 0x3ff000000602742b */ /* 0x000fd00000000108 */
[----:B------:R-:W-:-:S08]  /*0a70*/  DFMA R2, R8, R2, R8 ;  /* 0x000000020802722b */ /* 0x000fd00000000008 */
[----:B------:R-:W-:-:S08]  /*0a80*/  DMUL R8, R4, R2 ;  /* 0x0000000204087228 */ /* 0x000fd00000000000 */
[----:B------:R-:W-:-:S08]  /*0a90*/  DFMA R10, -R6, R8, R4 ;  /* 0x00000008060a722b */ /* 0x000fd00000000104 */
[----:B------:R-:W-:-:S10]  /*0aa0*/  DFMA R2, R2, R10, R8 ;  /* 0x0000000a0202722b */ /* 0x000fd40000000008 */
[----:B------:R-:W-:-:S05]  /*0ab0*/  FFMA R0, RZ, R7, R3 ;  /* 0x00000007ff007223 */ /* 0x000fca0000000003 */
[----:B------:R-:W-:-:S13]  /*0ac0*/  FSETP.GT.AND P0, PT, |R0|, 1.469367938527859385e-39, PT ;  /* 0x001000000000780b */ /* 0x000fda0003f04200 */
[----:B------:R-:W-:Y:S05]  /*0ad0*/  @P0 BRA P1, `(.L_x_4) ;  /* 0x0000000000100947 */ /* 0x000fea0000800000 */
[----:B------:R-:W-:-:S07]  /*0ae0*/  MOV R0, 0xb00 ;  /* 0x00000b0000007802 */ /* 0x000fce0000000f00 */
[----:B------:R-:W-:Y:S05]  /*0af0*/  CALL.REL.NOINC `($__internal_0_$__cuda_sm20_div_rn_f64_full) ;  /* 0x0000000000347944 */ /* 0x000fea0003c00000 */
[----:B------:R-:W-:Y:S02]  /*0b00*/  MOV R2, R12 ;  /* 0x0000000c00027202 */ /* 0x000fe40000000f00 */
[----:B------:R-:W-:-:S07]  /*0b10*/  MOV R3, R13 ;  /* 0x0000000d00037202 */ /* 0x000fce0000000f00 */
.L_x_4:
[----:B------:R-:W-:Y:S01]  /*0b20*/  DSETP.MIN.AND P0, P1, R2, 1, PT ;  /* 0x3ff000000200742a */ /* 0x000fe20003900000 */
[----:B------:R-:W-:Y:S01]  /*0b30*/  IMAD.MOV.U32 R0, RZ, RZ, R3 ;  /* 0x000000ffff007224 */ /* 0x000fe200078e0003 */
[----:B------:R-:W-:Y:S01]  /*0b40*/  MOV R6, 0x80000 ;  /* 0x0008000000067802 */ /* 0x000fe20000000f00 */
[----:B------:R-:W0:Y:S03]  /*0b50*/  LDC.64 R4, c[0x0][0x380] ;  /* 0x0000e000ff047b82 */ /* 0x000e260000000a00 */
[----:B------:R-:W-:Y:S02]  /*0b60*/  FSEL R7, R0, 1.875, P0 ;  /* 0x3ff0000000077808 */ /* 0x000fe40000000000 */
[----:B------:R-:W-:-:S06]  /*0b70*/  SEL R2, R2, RZ, P0 ;  /* 0x000000ff02027207 */ /* 0x000fcc0000000000 */
[----:B------:R-:W-:-:S04]  /*0b80*/  @P1 LOP3.LUT R7, R6, 0x3ff00000, RZ, 0xfc, !PT ;  /* 0x3ff0000006071812 */ /* 0x000fc800078efcff */
[----:B------:R-:W-:-:S06]  /*0b90*/  MOV R3, R7 ;  /* 0x0000000700037202 */ /* 0x000fcc0000000f00 */
[----:B------:R-:W0:Y:S02]  /*0ba0*/  F2F.F32.F64 R3, R2 ;  /* 0x0000000200037310 */ /* 0x000e240000301000 */
[----:B0-----:R-:W-:Y:S01]  /*0bb0*/  STG.E desc[UR4][R4.64], R3 ;  /* 0x0000000304007986 */ /* 0x001fe2000c101904 */
[----:B------:R-:W-:Y:S05]  /*0bc0*/  EXIT ;  /* 0x000000000000794d */ /* 0x000fea0003800000 */
        .weak           $__internal_0_$__cuda_sm20_div_rn_f64_full
        .type           $__internal_0_$__cuda_sm20_div_rn_f64_full,@function
        .size           $__internal_0_$__cuda_sm20_div_rn_f64_full,($__internal_1_$__cuda_sm20_sqrt_rn_f32_slowpath - $__internal_0_$__cuda_sm20_div_rn_f64_full)
$__internal_0_$__cuda_sm20_div_rn_f64_full:
[C---:B------:R-:W-:Y:S02]  /*0bd0*/  FSETP.GEU.AND P0, PT, |R7|.reuse, 1.469367938527859385e-39, PT ;  /* 0x001000000700780b */ /* 0x040fe40003f0e200 */
[C---:B------:R-:W-:Y:S02]  /*0be0*/  LOP3.LUT R2, R7.reuse, 0x800fffff, RZ, 0xc0, !PT ;  /* 0x800fffff07027812 */ /* 0x040fe400078ec0ff */
[----:B------:R-:W-:Y:S02]  /*0bf0*/  MOV R8, 0x1 ;  /* 0x0000000100087802 */ /* 0x000fe40000000f00 */
[----:B------:R-:W-:Y:S01]  /*0c00*/  LOP3.LUT R3, R2, 0x3ff00000, RZ, 0xfc, !PT ;  /* 0x3ff0000002037812 */ /* 0x000fe200078efcff */
[----:B------:R-:W-:Y:S01]  /*0c10*/  IMAD.MOV.U32 R2, RZ, RZ, R6 ;  /* 0x000000ffff027224 */ /* 0x000fe200078e0006 */
[----:B------:R-:W-:Y:S02]  /*0c20*/  LOP3.LUT R18, R7, 0x7ff00000, RZ, 0xc0, !PT ;  /* 0x7ff0000007127812 */ /* 0x000fe400078ec0ff */
[----:B------:R-:W-:-:S02]  /*0c30*/  LOP3.LUT R12, R5, 0x7ff00000, RZ, 0xc0, !PT ;  /* 0x7ff00000050c7812 */ /* 0x000fc400078ec0ff */
[----:B------:R-:W-:Y:S01]  /*0c40*/  MOV R13, 0x1ca00000 ;  /* 0x1ca00000000d7802 */ /* 0x000fe20000000f00 */
[----:B------:R-:W-:Y:S01]  /*0c50*/  @!P0 DMUL R2, R6, 8.98846567431157953865e+307 ;  /* 0x7fe0000006028828 */ /* 0x000fe20000000000 */
[----:B------:R-:W-:Y:S01]  /*0c60*/  ISETP.GE.U32.AND P1, PT, R12, R18, PT ;  /* 0x000000120c00720c */ /* 0x000fe20003f26070 */
[----:B------:R-:W-:-:S04]  /*0c70*/  IMAD.MOV.U32 R19, RZ, RZ, R12 ;  /* 0x000000ffff137224 */ /* 0x000fc800078e000c */
[----:B------:R-:W0:Y:S02]  /*0c80*/  MUFU.RCP64H R9, R3 ;  /* 0x0000000300097308 */ /* 0x000e240000001800 */
[----:B0-----:R-:W-:-:S08]  /*0c90*/  DFMA R10, R8, -R2, 1 ;  /* 0x3ff00000080a742b */ /* 0x001fd00000000802 */
[----:B------:R-:W-:-:S08]  /*0ca0*/  DFMA R10, R10, R10, R10 ;  /* 0x0000000a0a0a722b */ /* 0x000fd0000000000a */
[----:B------:R-:W-:Y:S01]  /*0cb0*/  DFMA R10, R8, R10, R8 ;  /* 0x0000000a080a722b */ /* 0x000fe20000000008 */
[----:B------:R-:W-:Y:S02]  /*0cc0*/  SEL R9, R13, 0x63400000, !P1 ;  /* 0x634000000d097807 */ /* 0x000fe40004800000 */
[----:B------:R-:W-:Y:S02]  /*0cd0*/  FSETP.GEU.AND P1, PT, |R5|, 1.469367938527859385e-39, PT ;  /* 0x001000000500780b */ /* 0x000fe40003f2e200 */
[----:B------:R-:W-:-:S03]  /*0ce0*/  LOP3.LUT R9, R9, 0x800fffff, R5, 0xf8, !PT ;  /* 0x800fffff09097812 */ /* 0x000fc600078ef805 */
[----:B------:R-:W-:Y:S01]  /*0cf0*/  DFMA R14, R10, -R2, 1 ;  /* 0x3ff000000a0e742b */ /* 0x000fe20000000802 */
[----:B------:R-:W-:-:S07]  /*0d00*/  MOV R8, R4 ;  /* 0x0000000400087202 */ /* 0x000fce0000000f00 */
[----:B------:R-:W-:Y:S01]  /*0d10*/  DFMA R10, R10, R14, R10 ;  /* 0x0000000e0a0a722b */ /* 0x000fe2000000000a */
[----:B------:R-:W-:Y:S10]  /*0d20*/  @P1 BRA `(.L_x_5) ;  /* 0x0000000000201947 */ /* 0x000ff40003800000 */
[----:B------:R-:W-:Y:S02]  /*0d30*/  LOP3.LUT R15, R7, 0x7ff00000, RZ, 0xc0, !PT ;  /* 0x7ff00000070f7812 */ /* 0x000fe400078ec0ff */
[----:B------:R-:W-:Y:S02]  /*0d40*/  MOV R14, RZ ;  /* 0x000000ff000e7202 */ /* 0x000fe40000000f00 */
[----:B------:R-:W-:-:S04]  /*0d50*/  ISETP.GE.U32.AND P1, PT, R12, R15, PT ;  /* 0x0000000f0c00720c */ /* 0x000fc80003f26070 */
[----:B------:R-:W-:-:S04]  /*0d60*/  SEL R15, R13, 0x63400000, !P1 ;  /* 0x634000000d0f7807 */ /* 0x000fc80004800000 */
[----:B------:R-:W-:-:S04]  /*0d70*/  LOP3.LUT R15, R15, 0x80000000, R5, 0xf8, !PT ;  /* 0x800000000f0f7812 */ /* 0x000fc800078ef805 */
[----:B------:R-:W-:-:S06]  /*0d80*/  LOP3.LUT R15, R15, 0x100000, RZ, 0xfc, !PT ;  /* 0x001000000f0f7812 */ /* 0x000fcc00078efcff */
[----:B------:R-:W-:-:S10]  /*0d90*/  DFMA R8, R8, 2, -R14 ;  /* 0x400000000808782b */ /* 0x000fd4000000080e */
[----:B------:R-:W-:-:S07]  /*0da0*/  LOP3.LUT R19, R9, 0x7ff00000, RZ, 0xc0, !PT ;  /* 0x7ff0000009137812 */ /* 0x000fce00078ec0ff */
.L_x_5:
[----:B------:R-:W-:Y:S01]  /*0db0*/  VIADD R20, R19, 0xffffffff ;  /* 0xffffffff13147836 */ /* 0x000fe20000000000 */
[----:B------:R-:W-:Y:S01]  /*0dc0*/  @!P0 LOP3.LUT R18, R3, 0x7ff00000, RZ, 0xc0, !PT ;  /* 0x7ff0000003128812 */ /* 0x000fe200078ec0ff */
[----:B------:R-:W-:-:S03]  /*0dd0*/  DMUL R14, R10, R8 ;  /* 0x000000080a0e7228 */ /* 0x000fc60000000000 */
[----:B------:R-:W-:Y:S02]  /*0de0*/  IADD3 R21, PT, PT, R18, -0x1, RZ ;  /* 0xffffffff12157810 */ /* 0x000fe40007ffe0ff */
[----:B------:R-:W-:-:S03]  /*0df0*/  ISETP.GT.U32.AND P0, PT, R20, 0x7feffffe, PT ;  /* 0x7feffffe1400780c */ /* 0x000fc60003f04070 */
[----:B------:R-:W-:Y:S01]  /*0e00*/  DFMA R16, R14, -R2, R8 ;  /* 0x800000020e10722b */ /* 0x000fe20000000008 */
[----:B------:R-:W-:-:S07]  /*0e10*/  ISETP.GT.U32.OR P0, PT, R21, 0x7feffffe, P0 ;  /* 0x7feffffe1500780c */ /* 0x000fce0000704470 */
[----:B------:R-:W-:-:S06]  /*0e20*/  DFMA R10, R10, R16, R14 ;  /* 0x000000100a0a722b */ /* 0x000fcc000000000e */
[----:B------:R-:W-:Y:S05]  /*0e30*/  @P0 BRA `(.L_x_6) ;  /* 0x00000000006c0947 */ /* 0x000fea0003800000 */
[----:B------:R-:W-:-:S04]  /*0e40*/  LOP3.LUT R5, R7, 0x7ff00000, RZ, 0xc0, !PT ;  /* 0x7ff0000007057812 */ /* 0x000fc800078ec0ff */
[CC--:B------:R-:W-:Y:S02]  /*0e50*/  VIADDMNMX R4, R12.reuse, -R5.reuse, 0xb9600000, !PT ;  /* 0xb96000000c047446 */ /* 0x0c0fe40007800905 */
[----:B------:R-:W-:Y:S02]  /*0e60*/  ISETP.GE.U32.AND P0, PT, R12, R5, PT ;  /* 0x000000050c00720c */ /* 0x000fe40003f06070 */
[----:B------:R-:W-:Y:S02]  /*0e70*/  VIMNMX R4, PT, PT, R4, 0x46a00000, PT ;  /* 0x46a0000004047848 */ /* 0x000fe40003fe0100 */
[----:B------:R-:W-:-:S04]  /*0e80*/  SEL R13, R13, 0x63400000, !P0 ;  /* 0x634000000d0d7807 */ /* 0x000fc80004000000 */
[----:B------:R-:W-:Y:S02]  /*0e90*/  IADD3 R14, PT, PT, -R13, R4, RZ ;  /* 0x000000040d0e7210 */ /* 0x000fe40007ffe1ff */
[----:B------:R-:W-:-:S03]  /*0ea0*/  MOV R4, RZ ;  /* 0x000000ff00047202 */ /* 0x000fc60000000f00 */
[----:B------:R-:W-:-:S06]  /*0eb0*/  VIADD R5, R14, 0x7fe00000 ;  /* 0x7fe000000e057836 */ /* 0x000fcc0000000000 */
[----:B------:R-:W-:-:S10]  /*0ec0*/  DMUL R12, R10, R4 ;  /* 0x000000040a0c7228 */ /* 0x000fd40000000000 */
[----:B------:R-:W-:-:S13]  /*0ed0*/  FSETP.GTU.AND P0, PT, |R13|, 1.469367938527859385e-39, PT ;  /* 0x001000000d00780b */ /* 0x000fda0003f0c200 */
[----:B------:R-:W-:Y:S05]  /*0ee0*/  @P0 BRA `(.L_x_7) ;  /* 0x0000000000940947 */ /* 0x000fea0003800000 */
[----:B------:R-:W-:Y:S01]  /*0ef0*/  DFMA R2, R10, -R2, R8 ;  /* 0x800000020a02722b */ /* 0x000fe20000000008 */
[----:B------:R-:W-:-:S09]  /*0f00*/  MOV R4, RZ ;  /* 0x000000ff00047202 */ /* 0x000fd20000000f00 */
[C---:B------:R-:W-:Y:S02]  /*0f10*/  FSETP.NEU.AND P0, PT, R3.reuse, RZ, PT ;  /* 0x000000ff0300720b */ /* 0x040fe40003f0d000 */
[----:B------:R-:W-:-:S04]  /*0f20*/  LOP3.LUT R7, R3, 0x80000000, R7, 0x48, !PT ;  /* 0x8000000003077812 */ /* 0x000fc800078e4807 */
[----:B------:R-:W-:-:S07]  /*0f30*/  LOP3.LUT R5, R7, R5, RZ, 0xfc, !PT ;  /* 0x0000000507057212 */ /* 0x000fce00078efcff */
[----:B------:R-:W-:Y:S05]  /*0f40*/  @!P0 BRA `(.L_x_7) ;  /* 0x00000000007c8947 */ /* 0x000fea0003800000 */
[----:B------:R-:W-:Y:S01]  /*0f50*/  IMAD.MOV R3, RZ, RZ, -R14 ;  /* 0x000000ffff037224 */ /* 0x000fe200078e0a0e */
[----:B------:R-:W-:Y:S01]  /*0f60*/  MOV R2, RZ ;  /* 0x000000ff00027202 */ /* 0x000fe20000000f00 */
[----:B------:R-:W-:-:S05]  /*0f70*/  DMUL.RP R4, R10, R4 ;  /* 0x000000040a047228 */ /* 0x000fca0000008000 */
[----:B------:R-:W-:-:S05]  /*0f80*/  DFMA R2, R12, -R2, R10 ;  /* 0x800000020c02722b */ /* 0x000fca000000000a */
[----:B------:R-:W-:Y:S02]  /*0f90*/  LOP3.LUT R7, R5, R7, RZ, 0x3c, !PT ;  /* 0x0000000705077212 */ /* 0x000fe400078e3cff */
[----:B------:R-:W-:-:S04]  /*0fa0*/  IADD3 R2, PT, PT, -R14, -0x43300000, RZ ;  /* 0xbcd000000e027810 */ /* 0x000fc80007ffe1ff */
[----:B------:R-:W-:-:S04]  /*0fb0*/  FSETP.NEU.AND P0, PT, |R3|, R2, PT ;  /* 0x000000020300720b */ /* 0x000fc80003f0d200 */
[----:B------:R-:W-:Y:S02]  /*0fc0*/  FSEL R12, R4, R12, !P0 ;  /* 0x0000000c040c7208 */ /* 0x000fe40004000000 */
[----:B------:R-:W-:Y:S01]  /*0fd0*/  FSEL R13, R7, R13, !P0 ;  /* 0x0000000d070d7208 */ /* 0x000fe20004000000 */
[----:B------:R-:W-:Y:S06]  /*0fe0*/  BRA `(.L_x_7) ;  /* 0x0000000000547947 */ /* 0x000fec0003800000 */
.L_x_6:
[----:B------:R-:W-:-:S14]  /*0ff0*/  DSETP.NAN.AND P0, PT, R4, R4, PT ;  /* 0x000000040400722a */ /* 0x000fdc0003f08000 */
[----:B------:R-:W-:Y:S05]  /*1000*/  @P0 BRA `(.L_x_8) ;  /* 0x0000000000440947 */ /* 0x000fea0003800000 */
[----:B------:R-:W-:-:S14]  /*1010*/  DSETP.NAN.AND P0, PT, R6, R6, PT ;  /* 0x000000060600722a */ /* 0x000fdc0003f08000 */
[----:B------:R-:W-:Y:S05]  /*1020*/  @P0 BRA `(.L_x_9) ;  /* 0x0000000000300947 */ /* 0x000fea0003800000 */
[----:B------:R-:W-:Y:S01]  /*1030*/  ISETP.NE.AND P0, PT, R19, R18, PT ;  /* 0x000000121300720c */ /* 0x000fe20003f05270 */
[----:B------:R-:W-:Y:S01]  /*1040*/  IMAD.MOV.U32 R13, RZ, RZ, -0x80000 ;  /* 0xfff80000ff0d7424 */ /* 0x000fe200078e00ff */
[----:B------:R-:W-:-:S11]  /*1050*/  MOV R12, 0x0 ;  /* 0x00000000000c7802 */ /* 0x000fd60000000f00 */
[----:B------:R-:W-:Y:S05]  /*1060*/  @!P0 BRA `(.L_x_7) ;  /* 0x0000000000348947 */ /* 0x000fea0003800000 */
[----:B------:R-:W-:Y:S02]  /*1070*/  ISETP.NE.AND P0, PT, R19, 0x7ff00000, PT ;  /* 0x7ff000001300780c */ /* 0x000fe40003f05270 */
[----:B------:R-:W-:Y:S02]  /*1080*/  LOP3.LUT R13, R5, 0x80000000, R7, 0x48, !PT ;  /* 0x80000000050d7812 */ /* 0x000fe400078e4807 */
[----:B------:R-:W-:-:S13]  /*1090*/  ISETP.EQ.OR P0, PT, R18, RZ, !P0 ;  /* 0x000000ff1200720c */ /* 0x000fda0004702670 */
[----:B------:R-:W-:Y:S02]  /*10a0*/  @P0 LOP3.LUT R2, R13, 0x7ff00000, RZ, 0xfc, !PT ;  /* 0x7ff000000d020812 */ /* 0x000fe400078efcff */
[----:B------:R-:W-:Y:S02]  /*10b0*/  @!P0 MOV R12, RZ ;  /* 0x000000ff000c8202 */ /* 0x000fe40000000f00 */
[----:B------:R-:W-:Y:S01]  /*10c0*/  @P0 MOV R12, RZ ;  /* 0x000000ff000c0202 */ /* 0x000fe20000000f00 */
[----:B------:R-:W-:Y:S01]  /*10d0*/  @P0 IMAD.MOV.U32 R13, RZ, RZ, R2 ;  /* 0x000000ffff0d0224 */ /* 0x000fe200078e0002 */
[----:B------:R-:W-:Y:S06]  /*10e0*/  BRA `(.L_x_7) ;  /* 0x0000000000147947 */ /* 0x000fec0003800000 */
.L_x_9:
[----:B------:R-:W-:Y:S02]  /*10f0*/  LOP3.LUT R13, R7, 0x80000, RZ, 0xfc, !PT ;  /* 0x00080000070d7812 */ /* 0x000fe400078efcff */
[----:B------:R-:W-:Y:S01]  /*1100*/  MOV R12, R6 ;  /* 0x00000006000c7202 */ /* 0x000fe20000000f00 */
[----:B------:R-:W-:Y:S06]  /*1110*/  BRA `(.L_x_7) ;  /* 0x0000000000087947 */ /* 0x000fec0003800000 */
.L_x_8:
[----:B------:R-:W-:Y:S02]  /*1120*/  LOP3.LUT R13, R5, 0x80000, RZ, 0xfc, !PT ;  /* 0x00080000050d7812 */ /* 0x000fe400078efcff */
[----:B------:R-:W-:-:S07]  /*1130*/  MOV R12, R4 ;  /* 0x00000004000c7202 */ /* 0x000fce0000000f00 */
.L_x_7:
[----:B------:R-:W-:Y:S01]  /*1140*/  IMAD.MOV.U32 R2, RZ, RZ, R0 ;  /* 0x000000ffff027224 */ /* 0x000fe200078e0000 */
[----:B------:R-:W-:-:S04]  /*1150*/  MOV R3, 0x0 ;  /* 0x0000000000037802 */ /* 0x000fc80000000f00 */
[----:B------:R-:W-:Y:S05]  /*1160*/  RET.REL.NODEC R2 `(_Z35compute_scaling_factor2_cuda_kernelPfPKfS1_f) ;  /* 0xffffffec02a47950 */ /* 0x000fea0003c3ffff */
        .weak           $__internal_1_$__cuda_sm20_sqrt_rn_f32_slowpath
        .type           $__internal_1_$__cuda_sm20_sqrt_rn_f32_slowpath,@function
        .size           $__internal_1_$__cuda_sm20_sqrt_rn_f32_slowpath,(.L_x_20 - $__internal_1_$__cuda_sm20_sqrt_rn_f32_slowpath)
$__internal_1_$__cuda_sm20_sqrt_rn_f32_slowpath:
[----:B------:R-:W-:-:S13]  /*1170*/  LOP3.LUT P0, RZ, R3, 0x7fffffff, RZ, 0xc0, !PT ;  /* 0x7fffffff03ff7812 */ /* 0x000fda000780c0ff */
[----:B------:R-:W-:Y:S01]  /*1180*/  @!P0 MOV R2, R3 ;  /* 0x0000000300028202 */ /* 0x000fe20000000f00 */
[----:B------:R-:W-:Y:S06]  /*1190*/  @!P0 BRA `(.L_x_10) ;  /* 0x0000000000488947 */ /* 0x000fec0003800000 */
[----:B------:R-:W-:Y:S01]  /*11a0*/  FSETP.GEU.FTZ.AND P0, PT, R3, RZ, PT ;  /* 0x000000ff0300720b */ /* 0x000fe20003f1e000 */
[----:B------:R-:W-:-:S12]  /*11b0*/  IMAD.MOV.U32 R0, RZ, RZ, R3 ;  /* 0x000000ffff007224 */ /* 0x000fd800078e0003 */
[----:B------:R-:W-:Y:S01]  /*11c0*/  @!P0 MOV R2, 0x7fffffff ;  /* 0x7fffffff00028802 */ /* 0x000fe20000000f00 */
[----:B------:R-:W-:Y:S06]  /*11d0*/  @!P0 BRA `(.L_x_10) ;  /* 0x0000000000388947 */ /* 0x000fec0003800000 */
[----:B------:R-:W-:-:S13]  /*11e0*/  FSETP.GTU.FTZ.AND P0, PT, |R0|, +INF , PT ;  /* 0x7f8000000000780b */ /* 0x000fda0003f1c200 */
[----:B------:R-:W-:Y:S01]  /*11f0*/  @P0 FADD.FTZ R2, R0, 1 ;  /* 0x3f80000000020421 */ /* 0x000fe20000010000 */
[----:B------:R-:W-:Y:S06]  /*1200*/  @P0 BRA `(.L_x_10) ;  /* 0x00000000002c0947 */ /* 0x000fec0003800000 */
[----:B------:R-:W-:-:S13]  /*1210*/  FSETP.NEU.FTZ.AND P0, PT, |R0|, +INF , PT ;  /* 0x7f8000000000780b */ /* 0x000fda0003f1d200 */
[----:B------:R-:W-:Y:S01]  /*1220*/  @!P0 MOV R2, R0 ;  /* 0x0000000000028202 */ /* 0x000fe20000000f00 */
[----:B------:R-:W-:Y:S06]  /*1230*/  @!P0 BRA `(.L_x_10) ;  /* 0x0000000000208947 */ /* 0x000fec0003800000 */
[----:B------:R-:W-:-:S04]  /*1240*/  FFMA R0, R0, 1.84467440737095516160e+19, RZ ;  /* 0x5f80000000007823 */ /* 0x000fc800000000ff */
[----:B------:R-:W0:Y:S02]  /*1250*/  MUFU.RSQ R3, R0 ;  /* 0x0000000000037308 */ /* 0x000e240000001400 */
[----:B0-----:R-:W-:Y:S01]  /*1260*/  FMUL.FTZ R7, R0, R3 ;  /* 0x0000000300077220 */ /* 0x001fe20000410000 */
[----:B------:R-:W-:-:S03]  /*1270*/  FMUL.FTZ R3, R3, 0.5 ;  /* 0x3f00000003037820 */ /* 0x000fc60000410000 */
[----:B------:R-:W-:-:S04]  /*1280*/  FADD.FTZ R2, -R7, -RZ ;  /* 0x800000ff07027221 */ /* 0x000fc80000010100 */
[----:B------:R-:W-:-:S04]  /*1290*/  FFMA R2, R7, R2, R0 ;  /* 0x0000000207027223 */ /* 0x000fc80000000000 */
[----:B------:R-:W-:-:S04]  /*12a0*/  FFMA R2, R2, R3, R7 ;  /* 0x0000000302027223 */ /* 0x000fc80000000007 */
[----:B------:R-:W-:-:S07]  /*12b0*/  FMUL.FTZ R2, R2, 2.3283064365386962891e-10 ;  /* 0x2f80000002027820 */ /* 0x000fce0000410000 */
.L_x_10:
[----:B------:R-:W-:Y:S02]  /*12c0*/  HFMA2 R3, -RZ, RZ, 0, 0 ;  /* 0x00000000ff037431 */ /* 0x000fe400000001ff */
[----:B------:R-:W-:Y:S01]  /*12d0*/  IMAD.MOV.U32 R0, RZ, RZ, R2 ;  /* 0x000000ffff007224 */ /* 0x000fe200078e0002 */
[----:B------:R-:W-:-:S04]  /*12e0*/  MOV R2, R6 ;  /* 0x0000000600027202 */ /* 0x000fc80000000f00 */
[----:B------:R-:W-:Y:S05]  /*12f0*/  RET.REL.NODEC R2 `(_Z35compute_scaling_factor2_cuda_kernelPfPKfS1_f) ;  /* 0xffffffec02407950 */ /* 0x000fea0003c3ffff */
.L_x_11:
[----:B------:R-:W-:-:S00]  /*1300*/  BRA `(.L_x_11) ;  /* 0xfffffffc00fc7947 */ /* 0x000fc0000383ffff */
[----:B------:R-:W-:-:S00]  /*1310*/  NOP ;  /* 0x0000000000007918 */ /* 0x000fc00000000000 */
        /* <DEDUP_REMOVED lines=14> */
.L_x_20:


//--------------------- .text._Z34compute_scaling_factor_cuda_kernelPfPKff --------------------------
	.section	.text._Z34compute_scaling_factor_cuda_kernelPfPKff,"ax",@progbits
	.align	128
        .global         _Z34compute_scaling_factor_cuda_kernelPfPKff
        .type           _Z34compute_scaling_factor_cuda_kernelPfPKff,@function
        .size           _Z34compute_scaling_factor_cuda_kernelPfPKff,(.L_x_21 - _Z34compute_scaling_factor_cuda_kernelPfPKff)
        .other          _Z34compute_scaling_factor_cuda_kernelPfPKff,@"STO_CUDA_ENTRY STV_DEFAULT"
_Z34compute_scaling_factor_cuda_kernelPfPKff:
.text._Z34compute_scaling_factor_cuda_kernelPfPKff:
[----:B------:R-:W-:Y:S08]  /*0000*/  LDC R1, c[0x0][0x37c] ;  /* 0x0000df00ff017b82 */ /* 0x000ff00000000800 */
[----:B------:R-:W0:Y:S01]  /*0010*/  LDC.64 R2, c[0x0][0x388] ;  /* 0x0000e200ff027b82 */ /* 0x000e220000000a00 */
[----:B------:R-:W0:Y:S02]  /*0020*/  LDCU.64 UR4, c[0x0][0x358] ;  /* 0x00006b00ff0477ac */ /* 0x000e240008000a00 */
[----:B0-----:R-:W2:Y:S01]  /*0030*/  LDG.E R2, desc[UR4][R2.64] ;  /* 0x0000000402027981 */ /* 0x001ea2000c1e1900 */
[----:B------:R-:W-:Y:S01]  /*0040*/  UMOV UR6, 0xa0b5ed8d ;  /* 0xa0b5ed8d00067882 */ /* 0x000fe20000000000 */
[----:B------:R-:W-:Y:S01]  /*0050*/  UMOV UR7, 0x3eb0c6f7 ;  /* 0x3eb0c6f700077882 */ /* 0x000fe20000000000 */
[----:B------:R-:W-:Y:S01]  /*0060*/  IMAD.MOV.U32 R6, RZ, RZ, 0x1 ;  /* 0x00000001ff067424 */ /* 0x000fe200078e00ff */
[----:B--2---:R-:W0:Y:S02]  /*0070*/  F2F.F64.F32 R4, R2 ;  /* 0x0000000200047310 */ /* 0x004e240000201800 */
[----:B0-----:R-:W-:Y:S01]  /*0080*/  DADD R4, R4, UR6 ;  /* 0x0000000604047e29 */ /* 0x001fe20008000000 */
[----:B------:R-:W0:Y:S05]  /*0090*/  LDCU UR6, c[0x0][0x390] ;  /* 0x00007200ff0677ac */ /* 0x000e2a0008000800 */
[----:B------:R-:W1:Y:S02]  /*00a0*/  MUFU.RCP64H R7, R5 ;  /* 0x0000000500077308 */ /* 0x000e640000001800 */
[----:B-1----:R-:W-:-:S08]  /*00b0*/  DFMA R8, -R4, R6, 1 ;  /* 0x3ff000000408742b */ /* 0x002fd00000000106 */
[----:B------:R-:W-:-:S08]  /*00c0*/  DFMA R8, R8, R8, R8 ;  /* 0x000000080808722b */ /* 0x000fd00000000008 */
[----:B------:R-:W-:Y:S01]  /*00d0*/  DFMA R8, R6, R8, R6 ;  /* 0x000000080608722b */ /* 0x000fe20000000006 */
[----:B0-----:R-:W0:Y:S07]  /*00e0*/  F2F.F64.F32 R6, UR6 ;  /* 0x0000000600067d10 */ /* 0x001e2e0008201800 */
[----:B------:R-:W-:-:S08]  /*00f0*/  DFMA R10, -R4, R8, 1 ;  /* 0x3ff00000040a742b */ /* 0x000fd00000000108 */
[----:B------:R-:W-:Y:S01]  /*0100*/  DFMA R10, R8, R10, R8 ;  /* 0x0000000a080a722b */ /* 0x000fe20000000008 */
[----:B0-----:R-:W-:-:S07]  /*0110*/  FSETP.GEU.AND P1, PT, |R7|, 6.5827683646048100446e-37, PT ;  /* 0x036000000700780b */ /* 0x001fce0003f2e200 */
[----:B------:R-:W-:-:S08]  /*0120*/  DMUL R2, R6, R10 ;  /* 0x0000000a06027228 */ /* 0x000fd00000000000 */
[----:B------:R-:W-:-:S08]  /*0130*/  DFMA R8, -R4, R2, R6 ;  /* 0x000000020408722b */ /* 0x000fd00000000106 */
[----:B------:R-:W-:-:S10]  /*0140*/  DFMA R2, R10, R8, R2 ;  /* 0x000000080a02722b */ /* 0x000fd40000000002 */
[----:B------:R-:W-:-:S05]  /*0150*/  FFMA R0, RZ, R5, R3 ;  /* 0x00000005ff007223 */ /* 0x000fca0000000003 */
[----:B------:R-:W-:-:S13]  /*0160*/  FSETP.GT.AND P0, PT, |R0|, 1.469367938527859385e-39, PT ;  /* 0x001000000000780b */ /* 0x000fda0003f04200 */
[----:B------:R-:W-:Y:S05]  /*0170*/  @P0 BRA P1, `(.L_x_12) ;  /* 0x0000000000100947 */ /* 0x000fea0000800000 */
[----:B------:R-:W-:-:S07]  /*0180*/  MOV R0, 0x1a0 ;  /* 0x000001a000007802 */ /* 0x000fce0000000f00 */
[----:B------:R-:W-:Y:S05]  /*0190*/  CALL.REL.NOINC `($__internal_2_$__cuda_sm20_div_rn_f64_full) ;  /* 0x0000000000347944 */ /* 0x000fea0003c00000 */
[----:B------:R-:W-:Y:S02]  /*01a0*/  IMAD.MOV.U32 R2, RZ, RZ, R12 ;  /* 0x000000ffff027224 */ /* 0x000fe400078e000c */
[----:B------:R-:W-:-:S07]  /*01b0*/  IMAD.MOV.U32 R3, RZ, RZ, R13 ;  /* 0x000000ffff037224 */ /* 0x000fce00078e000d */
.L_x_12:
[----:B------:R-:W-:Y:S01]  /*01c0*/  DSETP.MIN.AND P0, P1, R2, 1, PT ;  /* 0x3ff000000200742a */ /* 0x000fe20003900000 */
[----:B------:R-:W-:Y:S01]  /*01d0*/  IMAD.MOV.U32 R0, RZ, RZ, R3 ;  /* 0x000000ffff007224 */ /* 0x000fe200078e0003 */
[----:B------:R-:W0:Y:S01]  /*01e0*/  LDC.64 R4, c[0x0][0x380] ;  /* 0x0000e000ff047b82 */ /* 0x000e220000000a00 */
[----:B------:R-:W-:-:S03]  /*01f0*/  IMAD.MOV.U32 R6, RZ, RZ, 0x80000 ;  /* 0x00080000ff067424 */ /* 0x000fc600078e00ff */
[----:B------:R-:W-:Y:S02]  /*0200*/  FSEL R7, R0, 1.875, P0 ;  /* 0x3ff0000000077808 */ /* 0x000fe40000000000 */
[----:B------:R-:W-:-:S06]  /*0210*/  SEL R2, R2, RZ, P0 ;  /* 0x000000ff02027207 */ /* 0x000fcc0000000000 */
[----:B------:R-:W-:-:S05]  /*0220*/  @P1 LOP3.LUT R7, R6, 0x3ff00000, RZ, 0xfc, !PT ;  /* 0x3ff0000006071812 */ /* 0x000fca00078efcff */
[----:B------:R-:W-:-:S06]  /*0230*/  IMAD.MOV.U32 R3, RZ, RZ, R7 ;  /* 0x000000ffff037224 */ /* 0x000fcc00078e0007 */
[----:B------:R-:W0:Y:S02]  /*0240*/  F2F.F32.F64 R3, R2 ;  /* 0x0000000200037310 */ /* 0x000e240000301000 */
[----:B0-----:R-:W-:Y:S01]  /*0250*/  STG.E desc[UR4][R4.64], R3 ;  /* 0x0000000304007986 */ /* 0x001fe2000c101904 */
[----:B------:R-:W-:Y:S05]  /*0260*/  EXIT ;  /* 0x000000000000794d */ /* 0x000fea0003800000 */
        .weak           $__internal_2_$__cuda_sm20_div_rn_f64_full
        .type           $__internal_2_$__cuda_sm20_div_rn_f64_full,@function
        .size           $__internal_2_$__cuda_sm20_div_rn_f64_full,(.L_x_21 - $__internal_2_$__cuda_sm20_div_rn_f64_full)
$__internal_2_$__cuda_sm20_div_rn_f64_full:
[C---:B------:R-:W-:Y:S01]  /*0270*/  FSETP.GEU.AND P0, PT, |R5|.reuse, 1.469367938527859385e-39, PT ;  /* 0x001000000500780b */ /* 0x040fe20003f0e200 */
[----:B------:R-:W-:Y:S01]  /*0280*/  IMAD.MOV.U32 R8, RZ, RZ, 0x1 ;  /* 0x00000001ff087424 */ /* 0x000fe200078e00ff */
[C---:B------:R-:W-:Y:S01]  /*0290*/  LOP3.LUT R2, R5.reuse, 0x800fffff, RZ, 0xc0, !PT ;  /* 0x800fffff05027812 */ /* 0x040fe200078ec0ff */
[----:B------:R-:W-:Y:S01]  /*02a0*/  IMAD.MOV.U32 R13, RZ, RZ, 0x1ca00000 ;  /* 0x1ca00000ff0d7424 */ /* 0x000fe200078e00ff */
[----:B------:R-:W-:Y:S02]  /*02b0*/  LOP3.LUT R17, R5, 0x7ff00000, RZ, 0xc0, !PT ;  /* 0x7ff0000005117812 */ /* 0x000fe400078ec0ff */
[----:B------:R-:W-:Y:S01]  /*02c0*/  LOP3.LUT R3, R2, 0x3ff00000, RZ, 0xfc, !PT ;  /* 0x3ff0000002037812 */ /* 0x000fe200078efcff */
[----:B------:R-:W-:Y:S01]  /*02d0*/  IMAD.MOV.U32 R2, RZ, RZ, R4 ;  /* 0x000000ffff027224 */ /* 0x000fe200078e0004 */
[----:B------:R-:W-:-:S04]  /*02e0*/  LOP3.LUT R12, R7, 0x7ff00000, RZ, 0xc0, !PT ;  /* 0x7ff00000070c7812 */ /* 0x000fc800078ec0ff */
[----:B------:R-:W-:Y:S01]  /*02f0*/  ISETP.GE.U32.AND P1, PT, R12, R17, PT ;  /* 0x000000110c00720c */ /* 0x000fe20003f26070 */
[----:B------:R-:W-:Y:S01]  /*0300*/  @!P0 DMUL R2, R4, 8.98846567431157953865e+307 ;  /* 0x7fe0000004028828 */ /* 0x000fe20000000000 */
[----:B------:R-:W-:-:S05]  /*0310*/  IMAD.MOV.U32 R19, RZ, RZ, R12 ;  /* 0x000000ffff137224 */ /* 0x000fca00078e000c */
[----:B------:R-:W0:Y:S02]  /*0320*/  MUFU.RCP64H R9, R3 ;  /* 0x0000000300097308 */ /* 0x000e240000001800 */
[----:B0-----:R-:W-:-:S08]  /*0330*/  DFMA R10, R8, -R2, 1 ;  /* 0x3ff00000080a742b */ /* 0x001fd00000000802 */
[----:B------:R-:W-:-:S08]  /*0340*/  DFMA R10, R10, R10, R10 ;  /* 0x0000000a0a0a722b */ /* 0x000fd0000000000a */
[----:B------:R-:W-:Y:S01]  /*0350*/  DFMA R10, R8, R10, R8 ;  /* 0x0000000a080a722b */ /* 0x000fe20000000008 */
[----:B------:R-:W-:Y:S01]  /*0360*/  SEL R9, R13, 0x63400000, !P1 ;  /* 0x634000000d097807 */ /* 0x000fe20004800000 */
[----:B------:R-:W-:Y:S01]  /*0370*/  IMAD.MOV.U32 R8, RZ, RZ, R6 ;  /* 0x000000ffff087224 */ /* 0x000fe200078e0006 */
[----:B------:R-:W-:Y:S02]  /*0380*/  FSETP.GEU.AND P1, PT, |R7|, 1.469367938527859385e-39, PT ;  /* 0x001000000700780b */ /* 0x000fe40003f2e200 */
[----:B------:R-:W-:-:S03]  /*0390*/  LOP3.LUT R9, R9, 0x800fffff, R7, 0xf8, !PT ;  /* 0x800fffff09097812 */ /* 0x000fc600078ef807 */
[----:B------:R-:W-:-:S08]  /*03a0*/  DFMA R14, R10, -R2, 1 ;  /* 0x3ff000000a0e742b */ /* 0x000fd00000000802 */
[----:B------:R-:W-:Y:S01]  /*03b0*/  DFMA R10, R10, R14, R10 ;  /* 0x0000000e0a0a722b */ /* 0x000fe2000000000a */
[----:B------:R-:W-:Y:S10]  /*03c0*/  @P1 BRA `(.L_x_13) ;  /* 0x0000000000201947 */ /* 0x000ff40003800000 */
[----:B------:R-:W-:Y:S01]  /*03d0*/  LOP3.LUT R15, R5, 0x7ff00000, RZ, 0xc0, !PT ;  /* 0x7ff00000050f7812 */ /* 0x000fe200078ec0ff */
[----:B------:R-:W-:-:S03]  /*03e0*/  IMAD.MOV.U32 R14, RZ, RZ, RZ ;  /* 0x000000ffff0e7224 */ /* 0x000fc600078e00ff */
[----:B------:R-:W-:-:S04]  /*03f0*/  ISETP.GE.U32.AND P1, PT, R12, R15, PT ;  /* 0x0000000f0c00720c */ /* 0x000fc80003f26070 */
[----:B------:R-:W-:-:S04]  /*0400*/  SEL R15, R13, 0x63400000, !P1 ;  /* 0x634000000d0f7807 */ /* 0x000fc80004800000 */
[----:B------:R-:W-:-:S04]  /*0410*/  LOP3.LUT R15, R15, 0x80000000, R7, 0xf8, !PT ;  /* 0x800000000f0f7812 */ /* 0x000fc800078ef807 */
[----:B------:R-:W-:-:S06]  /*0420*/  LOP3.LUT R15, R15, 0x100000, RZ, 0xfc, !PT ;  /* 0x001000000f0f7812 */ /* 0x000fcc00078efcff */
[----:B------:R-:W-:-:S10]  /*0430*/  DFMA R8, R8, 2, -R14 ;  /* 0x400000000808782b */ /* 0x000fd4000000080e */
[----:B------:R-:W-:-:S07]  /*0440*/  LOP3.LUT R19, R9, 0x7ff00000, RZ, 0xc0, !PT ;  /* 0x7ff0000009137812 */ /* 0x000fce00078ec0ff */
.L_x_13:
[----:B------:R-:W-:Y:S01]  /*0450*/  IMAD.MOV.U32 R18, RZ, RZ, R17 ;  /* 0x000000ffff127224 */ /* 0x000fe200078e0011 */
[----:B------:R-:W-:Y:S01]  /*0460*/  @!P0 LOP3.LUT R18, R3, 0x7ff00000, RZ, 0xc0, !PT ;  /* 0x7ff0000003128812 */ /* 0x000fe200078ec0ff */
[----:B------:R-:W-:Y:S01]  /*0470*/  VIADD R20, R19, 0xffffffff ;  /* 0xffffffff13147836 */ /* 0x000fe20000000000 */
[----:B------:R-:W-:-:S03]  /*0480*/  DMUL R14, R10, R8 ;  /* 0x000000080a0e7228 */ /* 0x000fc60000000000 */
[----:B------:R-:W-:Y:S01]  /*0490*/  VIADD R21, R18, 0xffffffff ;  /* 0xffffffff12157836 */ /* 0x000fe20000000000 */
[----:B------:R-:W-:-:S04]  /*04a0*/  ISETP.GT.U32.AND P0, PT, R20, 0x7feffffe, PT ;  /* 0x7feffffe1400780c */ /* 0x000fc80003f04070 */
[----:B------:R-:W-:Y:S01]  /*04b0*/  ISETP.GT.U32.OR P0, PT, R21, 0x7feffffe, P0 ;  /* 0x7feffffe1500780c */ /* 0x000fe20000704470 */
[----:B------:R-:W-:-:S08]  /*04c0*/  DFMA R16, R14, -R2, R8 ;  /* 0x800000020e10722b */ /* 0x000fd00000000008 */
[----:B------:R-:W-:-:S04]  /*04d0*/  DFMA R10, R10, R16, R14 ;  /* 0x000000100a0a722b */ /* 0x000fc8000000000e */
[----:B------:R-:W-:Y:S07]  /*04e0*/  @P0 BRA `(.L_x_14) ;  /* 0x00000000006c0947 */ /* 0x000fee0003800000 */
[----:B------:R-:W-:-:S04]  /*04f0*/  LOP3.LUT R7, R5, 0x7ff00000, RZ, 0xc0, !PT ;  /* 0x7ff0000005077812 */ /* 0x000fc800078ec0ff */
[CC--:B------:R-:W-:Y:S02]  /*0500*/  VIADDMNMX R6, R12.reuse, -R7.reuse, 0xb9600000, !PT ;  /* 0xb96000000c067446 */ /* 0x0c0fe40007800907 */
[----:B------:R-:W-:Y:S02]  /*0510*/  ISETP.GE.U32.AND P0, PT, R12, R7, PT ;  /* 0x000000070c00720c */ /* 0x000fe40003f06070 */
[----:B------:R-:W-:Y:S02]  /*0520*/  VIMNMX R6, PT, PT, R6, 0x46a00000, PT ;  /* 0x46a0000006067848 */ /* 0x000fe40003fe0100 */
[----:B------:R-:W-:-:S05]  /*0530*/  SEL R13, R13, 0x63400000, !P0 ;  /* 0x634000000d0d7807 */ /* 0x000fca0004000000 */
[----:B------:R-:W-:Y:S02]  /*0540*/  IMAD.IADD R14, R6, 0x1, -R13 ;  /* 0x00000001060e7824 */ /* 0x000fe400078e0a0d */
[----:B------:R-:W-:Y:S02]  /*0550*/  IMAD.MOV.U32 R6, RZ, RZ, RZ ;  /* 0x000000ffff067224 */ /* 0x000fe400078e00ff */
[----:B------:R-:W-:-:S06]  /*0560*/  VIADD R7, R14, 0x7fe00000 ;  /* 0x7fe000000e077836 */ /* 0x000fcc0000000000 */
[----:B------:R-:W-:-:S10]  /*0570*/  DMUL R12, R10, R6 ;  /* 0x000000060a0c7228 */ /* 0x000fd40000000000 */
[----:B------:R-:W-:-:S13]  /*0580*/  FSETP.GTU.AND P0, PT, |R13|, 1.469367938527859385e-39, PT ;  /* 0x001000000d00780b */ /* 0x000fda0003f0c200 */
[----:B------:R-:W-:Y:S05]  /*0590*/  @P0 BRA `(.L_x_15) ;  /* 0x0000000000940947 */ /* 0x000fea0003800000 */
[----:B------:R-:W-:Y:S01]  /*05a0*/  DFMA R2, R10, -R2, R8 ;  /* 0x800000020a02722b */ /* 0x000fe20000000008 */
[----:B------:R-:W-:-:S09]  /*05b0*/  IMAD.MOV.U32 R6, RZ, RZ, RZ ;  /* 0x000000ffff067224 */ /* 0x000fd200078e00ff */
[C---:B------:R-:W-:Y:S02]  /*05c0*/  FSETP.NEU.AND P0, PT, R3.reuse, RZ, PT ;  /* 0x000000ff0300720b */ /* 0x040fe40003f0d000 */
[----:B------:R-:W-:-:S04]  /*05d0*/  LOP3.LUT R5, R3, 0x80000000, R5, 0x48, !PT ;  /* 0x8000000003057812 */ /* 0x000fc800078e4805 */
[----:B------:R-:W-:-:S07]  /*05e0*/  LOP3.LUT R7, R5, R7, RZ, 0xfc, !PT ;  /* 0x0000000705077212 */ /* 0x000fce00078efcff */
[----:B------:R-:W-:Y:S05]  /*05f0*/  @!P0 BRA `(.L_x_15) ;  /* 0x00000000007c8947 */ /* 0x000fea0003800000 */
[----:B------:R-:W-:Y:S01]  /*0600*/  IMAD.MOV R3, RZ, RZ, -R14 ;  /* 0x000000ffff037224 */ /* 0x000fe200078e0a0e */
[----:B------:R-:W-:Y:S01]  /*0610*/  DMUL.RP R6, R10, R6 ;  /* 0x000000060a067228 */ /* 0x000fe20000008000 */
[----:B------:R-:W-:-:S06]  /*0620*/  IMAD.MOV.U32 R2, RZ, RZ, RZ ;  /* 0x000000ffff027224 */ /* 0x000fcc00078e00ff */
[----:B------:R-:W-:-:S03]  /*0630*/  DFMA R2, R12, -R2, R10 ;  /* 0x800000020c02722b */ /* 0x000fc6000000000a */
[----:B------:R-:W-:-:S03]  /*0640*/  LOP3.LUT R5, R7, R5, RZ, 0x3c, !PT ;  /* 0x0000000507057212 */ /* 0x000fc600078e3cff */
[----:B------:R-:W-:-:S04]  /*0650*/  IADD3 R2, PT, PT, -R14, -0x43300000, RZ ;  /* 0xbcd000000e027810 */ /* 0x000fc80007ffe1ff */
[----:B------:R-:W-:-:S04]  /*0660*/  FSETP.NEU.AND P0, PT, |R3|, R2, PT ;  /* 0x000000020300720b */ /* 0x000fc80003f0d200 */
[----:B------:R-:W-:Y:S02]  /*0670*/  FSEL R12, R6, R12, !P0 ;  /* 0x0000000c060c7208 */ /* 0x000fe40004000000 */
[----:B------:R-:W-:Y:S01]  /*0680*/  FSEL R13, R5, R13, !P0 ;  /* 0x0000000d050d7208 */ /* 0x000fe20004000000 */
[----:B------:R-:W-:Y:S06]  /*0690*/  BRA `(.L_x_15) ;  /* 0x0000000000547947 */ /* 0x000fec0003800000 */
.L_x_14:
[----:B------:R-:W-:-:S14]  /*06a0*/  DSETP.NAN.AND P0, PT, R6, R6, PT ;  /* 0x000000060600722a */ /* 0x000fdc0003f08000 */
[----:B------:R-:W-:Y:S05]  /*06b0*/  @P0 BRA `(.L_x_16) ;  /* 0x0000000000440947 */ /* 0x000fea0003800000 */
[----:B------:R-:W-:-:S14]  /*06c0*/  DSETP.NAN.AND P0, PT, R4, R4, PT ;  /* 0x000000040400722a */ /* 0x000fdc0003f08000 */
[----:B------:R-:W-:Y:S05]  /*06d0*/  @P0 BRA `(.L_x_17) ;  /* 0x0000000000300947 */ /* 0x000fea0003800000 */
[----:B------:R-:W-:Y:S01]  /*06e0*/  ISETP.NE.AND P0, PT, R19, R18, PT ;  /* 0x000000121300720c */ /* 0x000fe20003f05270 */
[----:B------:R-:W-:Y:S02]  /*06f0*/  IMAD.MOV.U32 R12, RZ, RZ, 0x0 ;  /* 0x00000000ff0c7424 */ /* 0x000fe400078e00ff */
[----:B------:R-:W-:-:S10]  /*0700*/  IMAD.MOV.U32 R13, RZ, RZ, -0x80000 ;  /* 0xfff80000ff0d7424 */ /* 0x000fd400078e00ff */
[----:B------:R-:W-:Y:S05]  /*0710*/  @!P0 BRA `(.L_x_15) ;  /* 0x0000000000348947 */ /* 0x000fea0003800000 */
[----:B------:R-:W-:Y:S02]  /*0720*/  ISETP.NE.AND P0, PT, R19, 0x7ff00000, PT ;  /* 0x7ff000001300780c */ /* 0x000fe40003f05270 */
[----:B------:R-:W-:Y:S02]  /*0730*/  LOP3.LUT R13, R7, 0x80000000, R5, 0x48, !PT ;  /* 0x80000000070d7812 */ /* 0x000fe400078e4805 */
[----:B------:R-:W-:-:S13]  /*0740*/  ISETP.EQ.OR P0, PT, R18, RZ, !P0 ;  /* 0x000000ff1200720c */ /* 0x000fda0004702670 */
[----:B------:R-:W-:Y:S01]  /*0750*/  @P0 LOP3.LUT R2, R13, 0x7ff00000, RZ, 0xfc, !PT ;  /* 0x7ff000000d020812 */ /* 0x000fe200078efcff */
[----:B------:R-:W-:Y:S02]  /*0760*/  @!P0 IMAD.MOV.U32 R12, RZ, RZ, RZ ;  /* 0x000000ffff0c8224 */ /* 0x000fe400078e00ff */
[----:B------:R-:W-:Y:S02]  /*0770*/  @P0 IMAD.MOV.U32 R12, RZ, RZ, RZ ;  /* 0x000000ffff0c0224 */ /* 0x000fe400078e00ff */
[----:B------:R-:W-:Y:S01]  /*0780*/  @P0 IMAD.MOV.U32 R13, RZ, RZ, R2 ;  /* 0x000000ffff0d0224 */ /* 0x000fe200078e0002 */
[----:B------:R-:W-:Y:S06]  /*0790*/  BRA `(.L_x_15) ;  /* 0x0000000000147947 */ /* 0x000fec0003800000 */
.L_x_17:
[----:B------:R-:W-:Y:S01]  /*07a0*/  LOP3.LUT R13, R5, 0x80000, RZ, 0xfc, !PT ;  /* 0x00080000050d7812 */ /* 0x000fe200078efcff */
[----:B------:R-:W-:Y:S01]  /*07b0*/  IMAD.MOV.U32 R12, RZ, RZ, R4 ;  /* 0x000000ffff0c7224 */ /* 0x000fe200078e0004 */
[----:B------:R-:W-:Y:S06]  /*07c0*/  BRA `(.L_x_15) ;  /* 0x0000000000087947 */ /* 0x000fec0003800000 */
.L_x_16:
[----:B------:R-:W-:Y:S01]  /*07d0*/  LOP3.LUT R13, R7, 0x80000, RZ, 0xfc, !PT ;  /* 0x00080000070d7812 */ /* 0x000fe200078efcff */
[----:B------:R-:W-:-:S07]  /*07e0*/  IMAD.MOV.U32 R12, RZ, RZ, R6 ;  /* 0x000000ffff0c7224 */ /* 0x000fce00078e0006 */
.L_x_15:
[----:B------:R-:W-:Y:S02]  /*07f0*/  IMAD.MOV.U32 R2, RZ, RZ, R0 ;  /* 0x000000ffff027224 */ /* 0x000fe400078e0000 */
[----:B------:R-:W-:-:S04]  /*0800*/  IMAD.MOV.U32 R3, RZ, RZ, 0x0 ;  /* 0x00000000ff037424 */ /* 0x000fc800078e00ff */
[----:B------:R-:W-:Y:S05]  /*0810*/  RET.REL.NODEC R2 `(_Z34compute_scaling_factor_cuda_kernelPfPKff) ;  /* 0xfffffff402f87950 */ /* 0x000fea0003c3ffff */
.L_x_18:
        /* <DEDUP_REMOVED lines=14> */
.L_x_21:


//--------------------- .nv.shared.reserved.0     --------------------------
	.section	.nv.shared.reserved.0,"aw",@nobits
	.weak		__nv_reservedSMEM_offset_0_alias
	.size		__nv_reservedSMEM_offset_0_alias, 0, 64
	.other		__nv_reservedSMEM_offset_0_alias,@"STO_CUDA_RESERVED_SHARED STV_DEFAULT"
__nv_reservedSMEM_offset_0_alias:
	.zero		0
	.zero		64


//--------------------- .nv.constant0._Z35compute_scaling_factor2_cuda_kernelPfPKfS1_f --------------------------
	.section	.nv.constant0._Z35compute_scaling_factor2_cuda_kernelPfPKfS1_f,"a",@progbits
	.sectionflags	@""
	.align	4
.nv.constant0._Z35compute_scaling_factor2_cuda_kernelPfPKfS1_f:
	.zero		924


//--------------------- .nv.constant0._Z34compute_scaling_factor_cuda_kernelPfPKff --------------------------
	.section	.nv.constant0._Z34compute_scaling_factor_cuda_kernelPfPKff,"a",@progbits
	.sectionflags	@""
	.align	4
.nv.constant0._Z34compute_scaling_factor_cuda_kernelPfPKff:
	.zero		916


//--------------------- SYMBOLS --------------------------

	.type		.nv.reservedSmem.offset0,@object
	.size		.nv.reservedSmem.offset0,0x4
